	.target	sm_90a

	.elftype	@"ET_EXEC"


//--------------------- .note.nv.tkinfo           --------------------------
	.section	.note.nv.tkinfo,"",@"SHT_NOTE"
	.sectionflags	@"SHF_NOTE_NV_TKINFO"
	.tkinfo
        /*0018*/ 	.word	0x00000002
        /*0030*/ 	.string	""
        /*0030*/ 	.string	"ptxas"
        /*0030*/ 	.string	"Cuda compilation tools, release 13.0, V13.0.88"
        /*0030*/ 	.string	"Build cuda_13.0.r13.0/compiler.36424714_0"
        /*0030*/ 	.string	"-arch sm_90a -m 64 "



//--------------------- .note.nv.cuinfo           --------------------------
	.section	.note.nv.cuinfo,"",@"SHT_NOTE"
	.sectionflags	@"SHF_NOTE_NV_CUINFO"
        /*0018*/ 	.short	0x0002
        /*001a*/ 	.short	0x005a
        /*001c*/ 	.short	0x0082
	.zero		2


//--------------------- .nv.info                  --------------------------
	.section	.nv.info,"",@"SHT_CUDA_INFO"
	.align	4


	//----- nvinfo : EIATTR_REGCOUNT
	.align		4
        /*0000*/ 	.byte	0x04, 0x2f
        /*0002*/ 	.short	(.L_15 - .L_14)
	.align		4
.L_14:
        /*0004*/ 	.word	index@(_ZN7cutlass13device_kernelINS_4fmha6kernel28FmhaKernelTmaWarpSpecializedINS1_10collective33FmhaBwdMainloopTmaWarpSpecializedINS_6half_tEfN4cute5tupleIJNS7_1CILi64EEENS9_ILi128EEENS9_ILi32EEEEEENS4_16FusionBwdAdapterINS4_14ResidualFusionEEEJEEENS4_17FmhaBwdEpilogueKVIS6_fNS8_IJSA_SC_SA_EEEEENS2_23TileSchedulerBwdAdapterINS2_23IndividualTileSchedulerEEEJEEEEEvNT_6ParamsE)
        /*0008*/ 	.word	0x000000a8


	//----- nvinfo : EIATTR_FRAME_SIZE
	.align		4
.L_15:
        /*000c*/ 	.byte	0x04, 0x11
        /*000e*/ 	.short	(.L_17 - .L_16)
	.align		4
.L_16:
        /*0010*/ 	.word	index@(_ZN7cutlass13device_kernelINS_4fmha6kernel28FmhaKernelTmaWarpSpecializedINS1_10collective33FmhaBwdMainloopTmaWarpSpecializedINS_6half_tEfN4cute5tupleIJNS7_1CILi64EEENS9_ILi128EEENS9_ILi32EEEEEENS4_16FusionBwdAdapterINS4_14ResidualFusionEEEJEEENS4_17FmhaBwdEpilogueKVIS6_fNS8_IJSA_SC_SA_EEEEENS2_23TileSchedulerBwdAdapterINS2_23IndividualTileSchedulerEEEJEEEEEvNT_6ParamsE)
        /*0014*/ 	.word	0x00000080


	//----- nvinfo : EIATTR_MIN_STACK_SIZE
	.align		4
.L_17:
        /*0018*/ 	.byte	0x04, 0x12
        /*001a*/ 	.short	(.L_19 - .L_18)
	.align		4
.L_18:
        /*001c*/ 	.word	index@(_ZN7cutlass13device_kernelINS_4fmha6kernel28FmhaKernelTmaWarpSpecializedINS1_10collective33FmhaBwdMainloopTmaWarpSpecializedINS_6half_tEfN4cute5tupleIJNS7_1CILi64EEENS9_ILi128EEENS9_ILi32EEEEEENS4_16FusionBwdAdapterINS4_14ResidualFusionEEEJEEENS4_17FmhaBwdEpilogueKVIS6_fNS8_IJSA_SC_SA_EEEEENS2_23TileSchedulerBwdAdapterINS2_23IndividualTileSchedulerEEEJEEEEEvNT_6ParamsE)
        /*0020*/ 	.word	0x00000080
.L_19:


//--------------------- .nv.compat                --------------------------
	.section	.nv.compat,"",@"SHT_CUDA_COMPAT_INFO"
	.align	4
        /*0000*/ 	.byte	0x02, 0x09, 0x01, 0x00, 0x02, 0x02, 0x04, 0x00, 0x02, 0x05, 0x05, 0x00, 0x03, 0x07, 0x01, 0x01
        /*0010*/ 	.byte	0x02, 0x03, 0x01, 0x00, 0x02, 0x06, 0x01, 0x00, 0x04, 0x0b, 0x08, 0x00, 0x00, 0x00, 0x00, 0x00
        /*0020*/ 	.byte	0x00, 0x00, 0x00, 0x00


//--------------------- .nv.info._ZN7cutlass13device_kernelINS_4fmha6kernel28FmhaKernelTmaWarpSpecializedINS1_10collective33FmhaBwdMainloopTmaWarpSpecializedINS_6half_tEfN4cute5tupleIJNS7_1CILi64EEENS9_ILi128EEENS9_ILi32EEEEEENS4_16FusionBwdAdapterINS4_14ResidualFusionEEEJEEENS4_17FmhaBwdEpilogueKVIS6_fNS8_IJSA_SC_SA_EEEEENS2_23TileSchedulerBwdAdapterINS2_23IndividualTileSchedulerEEEJEEEEEvNT_6ParamsE --------------------------
	.section	.nv.info._ZN7cutlass13device_kernelINS_4fmha6kernel28FmhaKernelTmaWarpSpecializedINS1_10collective33FmhaBwdMainloopTmaWarpSpecializedINS_6half_tEfN4cute5tupleIJNS7_1CILi64EEENS9_ILi128EEENS9_ILi32EEEEEENS4_16FusionBwdAdapterINS4_14ResidualFusionEEEJEEENS4_17FmhaBwdEpilogueKVIS6_fNS8_IJSA_SC_SA_EEEEENS2_23TileSchedulerBwdAdapterINS2_23IndividualTileSchedulerEEEJEEEEEvNT_6ParamsE,"",@"SHT_CUDA_INFO"
	.sectionflags	@""
	.align	4


	//----- nvinfo : EIATTR_CUDA_API_VERSION
	.align		4
        /*0000*/ 	.byte	0x04, 0x37
        /*0002*/ 	.short	(.L_21 - .L_20)
.L_20:
        /*0004*/ 	.word	0x00000082


	//----- nvinfo : EIATTR_KPARAM_INFO
	.align		4
.L_21:
        /*0008*/ 	.byte	0x04, 0x17
        /*000a*/ 	.short	(.L_23 - .L_22)
.L_22:
        /*000c*/ 	.word	0x00000000
        /*0010*/ 	.short	0x0000
        /*0012*/ 	.short	0x0070
        /*0014*/ 	.byte	0x00, 0xf0, 0x01, 0x3a


	//----- nvinfo : EIATTR_SPARSE_MMA_MASK
	.align		4
.L_23:
        /*0018*/ 	.byte	0x03, 0x50
        /*001a*/ 	.short	0x0000


	//----- nvinfo : EIATTR_MAXREG_COUNT
	.align		4
        /*001c*/ 	.byte	0x03, 0x1b
        /*001e*/ 	.short	0x00a8


	//----- nvinfo : EIATTR_NUM_BARRIERS
	.align		4
        /*0020*/ 	.byte	0x02, 0x4c
        /*0022*/ 	.byte	0x02
	.zero		1


	//----- nvinfo : EIATTR_EXTERNS
	.align		4
        /*0024*/ 	.byte	0x04, 0x0f
        /*0026*/ 	.short	(.L_25 - .L_24)


	//   ....[0]....
	.align		4
.L_24:
        /*0028*/ 	.word	index@(__assertfail)


	//----- nvinfo : EIATTR_MERCURY_ISA_VERSION
	.align		4
.L_25:
        /*002c*/ 	.byte	0x03, 0x5f
        /*002e*/ 	.short	0x0101


	//----- nvinfo : EIATTR_INT_WARP_WIDE_INSTR_OFFSETS
	.align		4
        /*0030*/ 	.byte	0x04, 0x31
        /*0032*/ 	.short	(.L_27 - .L_26)


	//   ....[0]....
.L_26:
        /*0034*/ 	.word	0x000007e0


	//   ....[1]....
        /*0038*/ 	.word	0x000007f0


	//   ....[2]....
        /*003c*/ 	.word	0x00000800


	//   ....[3]....
        /*0040*/ 	.word	0x00000810


	//   ....[4]....
        /*0044*/ 	.word	0x000008a0


	//----- nvinfo : EIATTR_COOP_GROUP_MASK_REGIDS
	.align		4
.L_27:
        /*0048*/ 	.byte	0x04, 0x29
        /*004a*/ 	.short	(.L_29 - .L_28)


	//   ....[0]....
.L_28:
        /*004c*/ 	.word	0xffffffff


	//   ....[1]....
        /*0050*/ 	.word	0xffffffff


	//   ....[2]....
        /*0054*/ 	.word	0xffffffff


	//   ....[3]....
        /*0058*/ 	.word	0xffffffff


	//   ....[4]....
        /*005c*/ 	.word	0xffffffff


	//   ....[5]....
        /*0060*/ 	.word	0xffffffff


	//----- nvinfo : EIATTR_COOP_GROUP_INSTR_OFFSETS
	.align		4
.L_29:
        /*0064*/ 	.byte	0x04, 0x28
        /*0066*/ 	.short	(.L_31 - .L_30)


	//   ....[0]....
.L_30:
        /*0068*/ 	.word	0x00000060


	//   ....[1]....
        /*006c*/ 	.word	0x00000090


	//   ....[2]....
        /*0070*/ 	.word	0x00000250


	//   ....[3]....
        /*0074*/ 	.word	0x00000480


	//   ....[4]....
        /*0078*/ 	.word	0x00000620


	//   ....[5]....
        /*007c*/ 	.word	0x00000780


	//----- nvinfo : EIATTR_REG_RECONFIG
	.align		4
.L_31:
        /*0080*/ 	.byte	0x01, 0x54
	.zero		2


	//----- nvinfo : EIATTR_SYSCALL_OFFSETS
	.align		4
        /*0084*/ 	.byte	0x04, 0x46
        /*0086*/ 	.short	(.L_33 - .L_32)


	//   ....[0]....
.L_32:
        /*0088*/ 	.word	0x00004be0


	//   ....[1]....
        /*008c*/ 	.word	0x00004d30


	//   ....[2]....
        /*0090*/ 	.word	0x000051d0


	//   ....[3]....
        /*0094*/ 	.word	0x00005300


	//----- nvinfo : EIATTR_MBARRIER_INSTR_OFFSETS
	.align		4
.L_33:
        /*0098*/ 	.byte	0x04, 0x39
        /*009a*/ 	.short	(.L_35 - .L_34)


	//   ....[0]....
.L_34:
        /*009c*/ 	.word	0x000003f0
        /*00a0*/ 	.word	0x000000ff
        /*00a4*/ 	.word	0x00010440
        /*00a8*/ 	.short	0x0100
        /*00aa*/ 	.byte	0x07
	.zero		1


	//   ....[1]....
        /*00ac*/ 	.word	0x00000400
        /*00b0*/ 	.word	0x000000ff
        /*00b4*/ 	.word	0x00010460
        /*00b8*/ 	.short	0x0100
        /*00ba*/ 	.byte	0x07
	.zero		1


	//   ....[2]....
        /*00bc*/ 	.word	0x00000410
        /*00c0*/ 	.word	0x000000ff
        /*00c4*/ 	.word	0x00010448
        /*00c8*/ 	.short	0x0100
        /*00ca*/ 	.byte	0x07
	.zero		1


	//   ....[3]....
        /*00cc*/ 	.word	0x00000420
        /*00d0*/ 	.word	0x000000ff
        /*00d4*/ 	.word	0x00010468
        /*00d8*/ 	.short	0x0100
        /*00da*/ 	.byte	0x07
	.zero		1


	//   ....[4]....
        /*00dc*/ 	.word	0x00000430
        /*00e0*/ 	.word	0x000000ff
        /*00e4*/ 	.word	0x00010450
        /*00e8*/ 	.short	0x0100
        /*00ea*/ 	.byte	0x07
	.zero		1


	//   ....[5]....
        /*00ec*/ 	.word	0x00000440
        /*00f0*/ 	.word	0x000000ff
        /*00f4*/ 	.word	0x00010470
        /*00f8*/ 	.short	0x0100
        /*00fa*/ 	.byte	0x07
	.zero		1


	//   ....[6]....
        /*00fc*/ 	.word	0x00000450
        /*0100*/ 	.word	0x000000ff
        /*0104*/ 	.word	0x00010458
        /*0108*/ 	.short	0x0100
        /*010a*/ 	.byte	0x07
	.zero		1


	//   ....[7]....
        /*010c*/ 	.word	0x00000460
        /*0110*/ 	.word	0x000000ff
        /*0114*/ 	.word	0x00010478
        /*0118*/ 	.short	0x0100
        /*011a*/ 	.byte	0x07
	.zero		1


	//   ....[8]....
        /*011c*/ 	.word	0x00000590
        /*0120*/ 	.word	0x000000ff
        /*0124*/ 	.word	0x00010400
        /*0128*/ 	.short	0x0100
        /*012a*/ 	.byte	0x07
	.zero		1


	//   ....[9]....
        /*012c*/ 	.word	0x000005a0
        /*0130*/ 	.word	0x000000ff
        /*0134*/ 	.word	0x00010420
        /*0138*/ 	.short	0x0100
        /*013a*/ 	.byte	0x07
	.zero		1


	//   ....[10]....
        /*013c*/ 	.word	0x000005b0
        /*0140*/ 	.word	0x000000ff
        /*0144*/ 	.word	0x00010408
        /*0148*/ 	.short	0x0100
        /*014a*/ 	.byte	0x07
	.zero		1


	//   ....[11]....
        /*014c*/ 	.word	0x000005c0
        /*0150*/ 	.word	0x000000ff
        /*0154*/ 	.word	0x00010428
        /*0158*/ 	.short	0x0100
        /*015a*/ 	.byte	0x07
	.zero		1


	//   ....[12]....
        /*015c*/ 	.word	0x000005d0
        /*0160*/ 	.word	0x000000ff
        /*0164*/ 	.word	0x00010410
        /*0168*/ 	.short	0x0100
        /*016a*/ 	.byte	0x07
	.zero		1


	//   ....[13]....
        /*016c*/ 	.word	0x000005e0
        /*0170*/ 	.word	0x000000ff
        /*0174*/ 	.word	0x00010430
        /*0178*/ 	.short	0x0100
        /*017a*/ 	.byte	0x07
	.zero		1


	//   ....[14]....
        /*017c*/ 	.word	0x000005f0
        /*0180*/ 	.word	0x000000ff
        /*0184*/ 	.word	0x00010418
        /*0188*/ 	.short	0x0100
        /*018a*/ 	.byte	0x07
	.zero		1


	//   ....[15]....
        /*018c*/ 	.word	0x00000600
        /*0190*/ 	.word	0x000000ff
        /*0194*/ 	.word	0x00010438
        /*0198*/ 	.short	0x0100
        /*019a*/ 	.byte	0x07
	.zero		1


	//   ....[16]....
        /*019c*/ 	.word	0x00000730
        /*01a0*/ 	.word	0x000000ff
        /*01a4*/ 	.word	0x00010480
        /*01a8*/ 	.short	0x0100
        /*01aa*/ 	.byte	0x07
	.zero		1


	//   ....[17]....
        /*01ac*/ 	.word	0x00000740
        /*01b0*/ 	.word	0x000000ff
        /*01b4*/ 	.word	0x00010490
        /*01b8*/ 	.short	0x0100
        /*01ba*/ 	.byte	0x07
	.zero		1


	//   ....[18]....
        /*01bc*/ 	.word	0x00000750
        /*01c0*/ 	.word	0x000000ff
        /*01c4*/ 	.word	0x00010488
        /*01c8*/ 	.short	0x0100
        /*01ca*/ 	.byte	0x07
	.zero		1


	//   ....[19]....
        /*01cc*/ 	.word	0x00000760
        /*01d0*/ 	.word	0x000000ff
        /*01d4*/ 	.word	0x00010498
        /*01d8*/ 	.short	0x0100
        /*01da*/ 	.byte	0x07
	.zero		1


	//   ....[20]....
        /*01dc*/ 	.word	0x000008d0
        /*01e0*/ 	.word	0x000000ff
        /*01e4*/ 	.word	0x000104a0
        /*01e8*/ 	.short	0x0100
        /*01ea*/ 	.byte	0x07
	.zero		1


	//   ....[21]....
        /*01ec*/ 	.word	0x000008e0
        /*01f0*/ 	.word	0x000000ff
        /*01f4*/ 	.word	0x000104a8
        /*01f8*/ 	.short	0x0100
        /*01fa*/ 	.byte	0x07
	.zero		1


	//   ....[22]....
        /*01fc*/ 	.word	0x000008f0
        /*0200*/ 	.word	0x000000ff
        /*0204*/ 	.word	0x000104b0
        /*0208*/ 	.short	0x0100
        /*020a*/ 	.byte	0x07
	.zero		1


	//   ....[23]....
        /*020c*/ 	.word	0x00000900
        /*0210*/ 	.word	0x000000ff
        /*0214*/ 	.word	0x000104b8
        /*0218*/ 	.short	0x0100
        /*021a*/ 	.byte	0x07
	.zero		1


	//   ....[24]....
        /*021c*/ 	.word	0x00000a00
        /*0220*/ 	.word	0x000000ff
        /*0224*/ 	.word	0x000104d0
        /*0228*/ 	.short	0x0100
        /*022a*/ 	.byte	0x07
	.zero		1


	//   ....[25]....
        /*022c*/ 	.word	0x00000a10
        /*0230*/ 	.word	0x000000ff
        /*0234*/ 	.word	0x000104d8
        /*0238*/ 	.short	0x0100
        /*023a*/ 	.byte	0x07
	.zero		1


	//   ....[26]....
        /*023c*/ 	.word	0x00000e00
        /*0240*/ 	.word	0x000000ff
        /*0244*/ 	.word	0x00010440
        /*0248*/ 	.short	0x010a
        /*024a*/ 	.byte	0x06
	.zero		1


	//   ....[27]....
        /*024c*/ 	.word	0x00000e40
        /*0250*/ 	.word	0x000000ff
        /*0254*/ 	.word	0x00010448
        /*0258*/ 	.short	0x010a
        /*025a*/ 	.byte	0x06
	.zero		1


	//   ....[28]....
        /*025c*/ 	.word	0x00001370
        /*0260*/ 	.word	0x000000ff
        /*0264*/ 	.word	0x00010400
        /*0268*/ 	.short	0x010a
        /*026a*/ 	.byte	0x0e
	.zero		1


	//   ....[29]....
        /*026c*/ 	.word	0x00001550
        /*0270*/ 	.word	0x000000ff
        /*0274*/ 	.word	0x00010400
        /*0278*/ 	.short	0x010a
        /*027a*/ 	.byte	0x0f
	.zero		1


	//   ....[30]....
        /*027c*/ 	.word	0x00001e40
        /*0280*/ 	.word	0x000000ff
        /*0284*/ 	.word	0x00000000
        /*0288*/ 	.short	0x010a
        /*028a*/ 	.byte	0x0e
	.zero		1


	//   ....[31]....
        /*028c*/ 	.word	0x00002040
        /*0290*/ 	.word	0x000000ff
        /*0294*/ 	.word	0x00000000
        /*0298*/ 	.short	0x0101
        /*029a*/ 	.byte	0x10
	.zero		1


	//   ....[32]....
        /*029c*/ 	.word	0x00003550
        /*02a0*/ 	.word	0x000000ff
        /*02a4*/ 	.word	0x000104a0
        /*02a8*/ 	.short	0x010a
        /*02aa*/ 	.byte	0x0e
	.zero		1


	//   ....[33]....
        /*02ac*/ 	.word	0x00003740
        /*02b0*/ 	.word	0x000000ff
        /*02b4*/ 	.word	0x000104a0
        /*02b8*/ 	.short	0x0101
        /*02ba*/ 	.byte	0x0e
	.zero		1


	//   ....[34]....
        /*02bc*/ 	.word	0x000039e0
        /*02c0*/ 	.word	0x00000003
        /*02c4*/ 	.word	0x00010490
        /*02c8*/ 	.short	0x010a
        /*02ca*/ 	.byte	0x3f
	.zero		1


	//   ....[35]....
        /*02cc*/ 	.word	0x00003a20
        /*02d0*/ 	.word	0x00000003
        /*02d4*/ 	.word	0x00010480
        /*02d8*/ 	.short	0x0101
        /*02da*/ 	.byte	0x3f
	.zero		1


	//   ....[36]....
        /*02dc*/ 	.word	0x00003a80
        /*02e0*/ 	.word	0x000000ff
        /*02e4*/ 	.word	0x00000000
        /*02e8*/ 	.short	0x010a
        /*02ea*/ 	.byte	0x0e
	.zero		1


	//   ....[37]....
        /*02ec*/ 	.word	0x00004070
        /*02f0*/ 	.word	0x000000ff
        /*02f4*/ 	.word	0x00000000
        /*02f8*/ 	.short	0x0101
        /*02fa*/ 	.byte	0x0e
	.zero		1


	//   ....[38]....
        /*02fc*/ 	.word	0x000040c0
        /*0300*/ 	.word	0x00000013
        /*0304*/ 	.word	0x00010490
        /*0308*/ 	.short	0x010a
        /*030a*/ 	.byte	0x3f
	.zero		1


	//   ....[39]....
        /*030c*/ 	.word	0x00004570
        /*0310*/ 	.word	0x00000013
        /*0314*/ 	.word	0x00010480
        /*0318*/ 	.short	0x0101
        /*031a*/ 	.byte	0x3f
	.zero		1


	//   ....[40]....
        /*031c*/ 	.word	0x000046a0
        /*0320*/ 	.word	0x000000ff
        /*0324*/ 	.word	0x00000000
        /*0328*/ 	.short	0x0101
        /*032a*/ 	.byte	0x0e
	.zero		1


	//   ....[41]....
        /*032c*/ 	.word	0x00004750
        /*0330*/ 	.word	0x000000ff
        /*0334*/ 	.word	0x00000000
        /*0338*/ 	.short	0x0101
        /*033a*/ 	.byte	0x0e
	.zero		1


	//   ....[42]....
        /*033c*/ 	.word	0x00004890
        /*0340*/ 	.word	0x000000ff
        /*0344*/ 	.word	0x00000000
        /*0348*/ 	.short	0x0101
        /*034a*/ 	.byte	0x07
	.zero		1


	//   ....[43]....
        /*034c*/ 	.word	0x00004900
        /*0350*/ 	.word	0x000000ff
        /*0354*/ 	.word	0x00000000
        /*0358*/ 	.short	0x0101
        /*035a*/ 	.byte	0x06
	.zero		1


	//   ....[44]....
        /*035c*/ 	.word	0x000049a0
        /*0360*/ 	.word	0x00000003
        /*0364*/ 	.word	0x00010490
        /*0368*/ 	.short	0x010a
        /*036a*/ 	.byte	0x3f
	.zero		1


	//   ....[45]....
        /*036c*/ 	.word	0x00004a50
        /*0370*/ 	.word	0x00000093
        /*0374*/ 	.word	0x00010490
        /*0378*/ 	.short	0x010a
        /*037a*/ 	.byte	0x3f
	.zero		1


	//   ....[46]....
        /*037c*/ 	.word	0x00004ac0
        /*0380*/ 	.word	0x000000ff
        /*0384*/ 	.word	0x000104a0
        /*0388*/ 	.short	0x010a
        /*038a*/ 	.byte	0x04
	.zero		1


	//   ....[47]....
        /*038c*/ 	.word	0x000055d0
        /*0390*/ 	.word	0x000000ff
        /*0394*/ 	.word	0x000104a0
        /*0398*/ 	.short	0x0101
        /*039a*/ 	.byte	0x24
	.zero		1


	//   ....[48]....
        /*039c*/ 	.word	0x00005780
        /*03a0*/ 	.word	0x000000ff
        /*03a4*/ 	.word	0x00010480
        /*03a8*/ 	.short	0x010a
        /*03aa*/ 	.byte	0x0d
	.zero		1


	//   ....[49]....
        /*03ac*/ 	.word	0x00005920
        /*03b0*/ 	.word	0x000000ff
        /*03b4*/ 	.word	0x00010480
        /*03b8*/ 	.short	0x010a
        /*03ba*/ 	.byte	0x07
	.zero		1


	//   ....[50]....
        /*03bc*/ 	.word	0x00005a10
        /*03c0*/ 	.word	0x000000ff
        /*03c4*/ 	.word	0x00000000
        /*03c8*/ 	.short	0x0101
        /*03ca*/ 	.byte	0x07
	.zero		1


	//   ....[51]....
        /*03cc*/ 	.word	0x00005c30
        /*03d0*/ 	.word	0x000000ff
        /*03d4*/ 	.word	0x00000000
        /*03d8*/ 	.short	0x0101
        /*03da*/ 	.byte	0x04
	.zero		1


	//   ....[52]....
        /*03dc*/ 	.word	0x00005d30
        /*03e0*/ 	.word	0x00000004
        /*03e4*/ 	.word	0x00010460
        /*03e8*/ 	.short	0x010a
        /*03ea*/ 	.byte	0x3f
	.zero		1


	//   ....[53]....
        /*03ec*/ 	.word	0x00005f80
        /*03f0*/ 	.word	0x00000005
        /*03f4*/ 	.word	0x00010420
        /*03f8*/ 	.short	0x010a
        /*03fa*/ 	.byte	0x3f
	.zero		1


	//   ....[54]....
        /*03fc*/ 	.word	0x00006250
        /*0400*/ 	.word	0x00000005
        /*0404*/ 	.word	0x00010460
        /*0408*/ 	.short	0x010a
        /*040a*/ 	.byte	0x3f
	.zero		1


	//   ....[55]....
        /*040c*/ 	.word	0x000064d0
        /*0410*/ 	.word	0x00000006
        /*0414*/ 	.word	0x00010460
        /*0418*/ 	.short	0x010a
        /*041a*/ 	.byte	0x3f
	.zero		1


	//   ....[56]....
        /*041c*/ 	.word	0x00006790
        /*0420*/ 	.word	0x00000006
        /*0424*/ 	.word	0x00010420
        /*0428*/ 	.short	0x010a
        /*042a*/ 	.byte	0x3f
	.zero		1


	//   ....[57]....
        /*042c*/ 	.word	0x00006a90
        /*0430*/ 	.word	0x00000006
        /*0434*/ 	.word	0x00010460
        /*0438*/ 	.short	0x010a
        /*043a*/ 	.byte	0x3f
	.zero		1


	//   ....[58]....
        /*043c*/ 	.word	0x00006db0
        /*0440*/ 	.word	0x00000006
        /*0444*/ 	.word	0x00010420
        /*0448*/ 	.short	0x010a
        /*044a*/ 	.byte	0x3f
	.zero		1


	//   ....[59]....
        /*044c*/ 	.word	0x000071a0
        /*0450*/ 	.word	0x00000006
        /*0454*/ 	.word	0x00010420
        /*0458*/ 	.short	0x010a
        /*045a*/ 	.byte	0x3f
	.zero		1


	//   ....[60]....
        /*045c*/ 	.word	0x00007580
        /*0460*/ 	.word	0x00000003
        /*0464*/ 	.word	0x00010440
        /*0468*/ 	.short	0x010a
        /*046a*/ 	.byte	0x3f
	.zero		1


	//   ....[61]....
        /*046c*/ 	.word	0x000075e0
        /*0470*/ 	.word	0x00000005
        /*0474*/ 	.word	0x00010448
        /*0478*/ 	.short	0x010a
        /*047a*/ 	.byte	0x3f
	.zero		1


	//   ....[62]....
        /*047c*/ 	.word	0x00007640
        /*0480*/ 	.word	0x00000003
        /*0484*/ 	.word	0x00010400
        /*0488*/ 	.short	0x010a
        /*048a*/ 	.byte	0x3f
	.zero		1


	//   ....[63]....
        /*048c*/ 	.word	0x000076a0
        /*0490*/ 	.word	0x00000003
        /*0494*/ 	.word	0x00010400
        /*0498*/ 	.short	0x010a
        /*049a*/ 	.byte	0x3f
	.zero		1


	//   ....[64]....
        /*049c*/ 	.word	0x00007700
        /*04a0*/ 	.word	0x00000004
        /*04a4*/ 	.word	0x00000000
        /*04a8*/ 	.short	0x010a
        /*04aa*/ 	.byte	0x3f
	.zero		1


	//   ....[65]....
        /*04ac*/ 	.word	0x00007760
        /*04b0*/ 	.word	0x00000005
        /*04b4*/ 	.word	0x000104a0
        /*04b8*/ 	.short	0x010a
        /*04ba*/ 	.byte	0x3f
	.zero		1


	//   ....[66]....
        /*04bc*/ 	.word	0x000077b0
        /*04c0*/ 	.word	0x00000003
        /*04c4*/ 	.word	0x00010490
        /*04c8*/ 	.short	0x010a
        /*04ca*/ 	.byte	0x3f
	.zero		1


	//   ....[67]....
        /*04cc*/ 	.word	0x00007810
        /*04d0*/ 	.word	0x00000003
        /*04d4*/ 	.word	0x00000000
        /*04d8*/ 	.short	0x010a
        /*04da*/ 	.byte	0x3f
	.zero		1


	//   ....[68]....
        /*04dc*/ 	.word	0x00007860
        /*04e0*/ 	.word	0x00000013
        /*04e4*/ 	.word	0x00010490
        /*04e8*/ 	.short	0x010a
        /*04ea*/ 	.byte	0x3f
	.zero		1


	//   ....[69]....
        /*04ec*/ 	.word	0x000078b0
        /*04f0*/ 	.word	0x00000003
        /*04f4*/ 	.word	0x00010490
        /*04f8*/ 	.short	0x010a
        /*04fa*/ 	.byte	0x3f
	.zero		1


	//   ....[70]....
        /*04fc*/ 	.word	0x00007900
        /*0500*/ 	.word	0x00000093
        /*0504*/ 	.word	0x00010490
        /*0508*/ 	.short	0x010a
        /*050a*/ 	.byte	0x3f
	.zero		1


	//   ....[71]....
        /*050c*/ 	.word	0x00007960
        /*0510*/ 	.word	0x00000003
        /*0514*/ 	.word	0x000104a0
        /*0518*/ 	.short	0x010a
        /*051a*/ 	.byte	0x3f
	.zero		1


	//   ....[72]....
        /*051c*/ 	.word	0x000079c0
        /*0520*/ 	.word	0x00000003
        /*0524*/ 	.word	0x00010480
        /*0528*/ 	.short	0x010a
        /*052a*/ 	.byte	0x3f
	.zero		1


	//   ....[73]....
        /*052c*/ 	.word	0x00007a20
        /*0530*/ 	.word	0x00000003
        /*0534*/ 	.word	0x00010480
        /*0538*/ 	.short	0x010a
        /*053a*/ 	.byte	0x3f
	.zero		1


	//   ....[74]....
        /*053c*/ 	.word	0x00007a70
        /*0540*/ 	.word	0x00000004
        /*0544*/ 	.word	0x00010460
        /*0548*/ 	.short	0x010a
        /*054a*/ 	.byte	0x3f
	.zero		1


	//   ....[75]....
        /*054c*/ 	.word	0x00007ac0
        /*0550*/ 	.word	0x00000005
        /*0554*/ 	.word	0x00010420
        /*0558*/ 	.short	0x010a
        /*055a*/ 	.byte	0x3f
	.zero		1


	//   ....[76]....
        /*055c*/ 	.word	0x00007b10
        /*0560*/ 	.word	0x00000005
        /*0564*/ 	.word	0x00010460
        /*0568*/ 	.short	0x010a
        /*056a*/ 	.byte	0x3f
	.zero		1


	//   ....[77]....
        /*056c*/ 	.word	0x00007b60
        /*0570*/ 	.word	0x00000006
        /*0574*/ 	.word	0x00010460
        /*0578*/ 	.short	0x010a
        /*057a*/ 	.byte	0x3f
	.zero		1


	//   ....[78]....
        /*057c*/ 	.word	0x00007bb0
        /*0580*/ 	.word	0x00000006
        /*0584*/ 	.word	0x00010420
        /*0588*/ 	.short	0x010a
        /*058a*/ 	.byte	0x3f
	.zero		1


	//   ....[79]....
        /*058c*/ 	.word	0x00007c00
        /*0590*/ 	.word	0x00000006
        /*0594*/ 	.word	0x00010460
        /*0598*/ 	.short	0x010a
        /*059a*/ 	.byte	0x3f
	.zero		1


	//   ....[80]....
        /*059c*/ 	.word	0x00007c50
        /*05a0*/ 	.word	0x00000006
        /*05a4*/ 	.word	0x00010420
        /*05a8*/ 	.short	0x010a
        /*05aa*/ 	.byte	0x3f
	.zero		1


	//   ....[81]....
        /*05ac*/ 	.word	0x00007ca0
        /*05b0*/ 	.word	0x00000006
        /*05b4*/ 	.word	0x00010420
        /*05b8*/ 	.short	0x010a
        /*05ba*/ 	.byte	0x3f
	.zero		1


	//----- nvinfo : EIATTR_NUM_MBARRIERS
	.align		4
.L_35:
        /*05bc*/ 	.byte	0x03, 0x38
        /*05be*/ 	.short	0x001a


	//----- nvinfo : EIATTR_EXIT_INSTR_OFFSETS
	.align		4
        /*05c0*/ 	.byte	0x04, 0x1c
        /*05c2*/ 	.short	(.L_37 - .L_36)


	//   ....[0]....
.L_36:
        /*05c4*/ 	.word	0x00000ab0


	//   ....[1]....
        /*05c8*/ 	.word	0x000055e0


	//   ....[2]....
        /*05cc*/ 	.word	0x00005640


	//   ....[3]....
        /*05d0*/ 	.word	0x00005c40


	//   ....[4]....
        /*05d4*/ 	.word	0x00006c80


	//   ....[5]....
        /*05d8*/ 	.word	0x00007560


	//----- nvinfo : EIATTR_MAX_THREADS
	.align		4
.L_37:
        /*05dc*/ 	.byte	0x04, 0x05
        /*05de*/ 	.short	(.L_39 - .L_38)
.L_38:
        /*05e0*/ 	.word	0x00000180
        /*05e4*/ 	.word	0x00000001
        /*05e8*/ 	.word	0x00000001


	//----- nvinfo : EIATTR_CRS_STACK_SIZE
	.align		4
.L_39:
        /*05ec*/ 	.byte	0x04, 0x1e
        /*05ee*/ 	.short	(.L_41 - .L_40)
.L_40:
        /*05f0*/ 	.word	0x00000000


	//----- nvinfo : EIATTR_CBANK_PARAM_SIZE
	.align		4
.L_41:
        /*05f4*/ 	.byte	0x03, 0x19
        /*05f6*/ 	.short	0x0ef0


	//----- nvinfo : EIATTR_PARAM_CBANK
	.align		4
        /*05f8*/ 	.byte	0x04, 0x0a
        /*05fa*/ 	.short	(.L_43 - .L_42)
	.align		4
.L_42:
        /*05fc*/ 	.word	index@(.nv.constant0._ZN7cutlass13device_kernelINS_4fmha6kernel28FmhaKernelTmaWarpSpecializedINS1_10collective33FmhaBwdMainloopTmaWarpSpecializedINS_6half_tEfN4cute5tupleIJNS7_1CILi64EEENS9_ILi128EEENS9_ILi32EEEEEENS4_16FusionBwdAdapterINS4_14ResidualFusionEEEJEEENS4_17FmhaBwdEpilogueKVIS6_fNS8_IJSA_SC_SA_EEEEENS2_23TileSchedulerBwdAdapterINS2_23IndividualTileSchedulerEEEJEEEEEvNT_6ParamsE)
        /*0600*/ 	.short	0x0210
        /*0602*/ 	.short	0x0ef0


	//----- nvinfo : EIATTR_SW_WAR
	.align		4
.L_43:
        /*0604*/ 	.byte	0x04, 0x36
        /*0606*/ 	.short	(.L_45 - .L_44)
.L_44:
        /*0608*/ 	.word	0x00000008
.L_45:


//--------------------- .nv.callgraph             --------------------------
	.section	.nv.callgraph,"",@"SHT_CUDA_CALLGRAPH"
	.align	4
	.sectionentsize	8
	.align		4
        /*0000*/ 	.word	0x00000000
	.align		4
        /*0004*/ 	.word	0xffffffff
	.align		4
        /*0008*/ 	.word	index@(_ZN7cutlass13device_kernelINS_4fmha6kernel28FmhaKernelTmaWarpSpecializedINS1_10collective33FmhaBwdMainloopTmaWarpSpecializedINS_6half_tEfN4cute5tupleIJNS7_1CILi64EEENS9_ILi128EEENS9_ILi32EEEEEENS4_16FusionBwdAdapterINS4_14ResidualFusionEEEJEEENS4_17FmhaBwdEpilogueKVIS6_fNS8_IJSA_SC_SA_EEEEENS2_23TileSchedulerBwdAdapterINS2_23IndividualTileSchedulerEEEJEEEEEvNT_6ParamsE)
	.align		4
        /*000c*/ 	.word	index@(__assertfail)
	.align		4
        /*0010*/ 	.word	0x00000000
	.align		4
        /*0014*/ 	.word	0xfffffffe
	.align		4
        /*0018*/ 	.word	0x00000000
	.align		4
        /*001c*/ 	.word	0xfffffffd
	.align		4
        /*0020*/ 	.word	0x00000000
	.align		4
        /*0024*/ 	.word	0xfffffffc


//--------------------- .nv.constant4             --------------------------
	.section	.nv.constant4,"a",@progbits
	.align	8
	.align		8
.nv.constant4:
        /*0000*/ 	.dword	__assertfail
	.align		8
        /*0008*/ 	.dword	__unnamed_1
	.align		8
        /*0010*/ 	.dword	_ZN39_INTERNAL_cd0d0836_4_k_cu_6601f928_40534cuda3std3__45__cpo5beginE
	.align		8
        /*0018*/ 	.dword	_ZN39_INTERNAL_cd0d0836_4_k_cu_6601f928_40534cuda3std3__45__cpo3endE
	.align		8
        /*0020*/ 	.dword	_ZN39_INTERNAL_cd0d0836_4_k_cu_6601f928_40534cuda3std3__45__cpo6cbeginE
	.align		8
        /*0028*/ 	.dword	_ZN39_INTERNAL_cd0d0836_4_k_cu_6601f928_40534cuda3std3__45__cpo4cendE
	.align		8
        /*0030*/ 	.dword	_ZN39_INTERNAL_cd0d0836_4_k_cu_6601f928_40534cuda3std3__441_GLOBAL__N__cd0d0836_4_k_cu_6601f928_40536ignoreE
	.align		8
        /*0038*/ 	.dword	_ZN39_INTERNAL_cd0d0836_4_k_cu_6601f928_40534cuda3std3__419piecewise_constructE
	.align		8
        /*0040*/ 	.dword	_ZN39_INTERNAL_cd0d0836_4_k_cu_6601f928_40534cuda3std3__48in_placeE
	.align		8
        /*0048*/ 	.dword	_ZN39_INTERNAL_cd0d0836_4_k_cu_6601f928_40534cuda3std6ranges3__45__cpo4swapE
	.align		8
        /*0050*/ 	.dword	_ZN39_INTERNAL_cd0d0836_4_k_cu_6601f928_40534cuda3std6ranges3__45__cpo9iter_moveE
	.align		8
        /*0058*/ 	.dword	_ZN39_INTERNAL_cd0d0836_4_k_cu_6601f928_40534cute7productE
	.align		8
        /*0060*/ 	.dword	_ZN39_INTERNAL_cd0d0836_4_k_cu_6601f928_40534cute1_E
	.align		8
        /*0068*/ 	.dword	$str$24
	.align		8
        /*0070*/ 	.dword	$str$25


//--------------------- .text._ZN7cutlass13device_kernelINS_4fmha6kernel28FmhaKernelTmaWarpSpecializedINS1_10collective33FmhaBwdMainloopTmaWarpSpecializedINS_6half_tEfN4cute5tupleIJNS7_1CILi64EEENS9_ILi128EEENS9_ILi32EEEEEENS4_16FusionBwdAdapterINS4_14ResidualFusionEEEJEEENS4_17FmhaBwdEpilogueKVIS6_fNS8_IJSA_SC_SA_EEEEENS2_23TileSchedulerBwdAdapterINS2_23IndividualTileSchedulerEEEJEEEEEvNT_6ParamsE --------------------------
	.section	.text._ZN7cutlass13device_kernelINS_4fmha6kernel28FmhaKernelTmaWarpSpecializedINS1_10collective33FmhaBwdMainloopTmaWarpSpecializedINS_6half_tEfN4cute5tupleIJNS7_1CILi64EEENS9_ILi128EEENS9_ILi32EEEEEENS4_16FusionBwdAdapterINS4_14ResidualFusionEEEJEEENS4_17FmhaBwdEpilogueKVIS6_fNS8_IJSA_SC_SA_EEEEENS2_23TileSchedulerBwdAdapterINS2_23IndividualTileSchedulerEEEJEEEEEvNT_6ParamsE,"ax",@progbits
	.align	128
.text._ZN7cutlass13device_kernelINS_4fmha6kernel28FmhaKernelTmaWarpSpecializedINS1_10collective33FmhaBwdMainloopTmaWarpSpecializedINS_6half_tEfN4cute5tupleIJNS7_1CILi64EEENS9_ILi128EEENS9_ILi32EEEEEENS4_16FusionBwdAdapterINS4_14ResidualFusionEEEJEEENS4_17FmhaBwdEpilogueKVIS6_fNS8_IJSA_SC_SA_EEEEENS2_23TileSchedulerBwdAdapterINS2_23IndividualTileSchedulerEEEJEEEEEvNT_6ParamsE:
        .type           _ZN7cutlass13device_kernelINS_4fmha6kernel28FmhaKernelTmaWarpSpecializedINS1_10collective33FmhaBwdMainloopTmaWarpSpecializedINS_6half_tEfN4cute5tupleIJNS7_1CILi64EEENS9_ILi128EEENS9_ILi32EEEEEENS4_16FusionBwdAdapterINS4_14ResidualFusionEEEJEEENS4_17FmhaBwdEpilogueKVIS6_fNS8_IJSA_SC_SA_EEEEENS2_23TileSchedulerBwdAdapterINS2_23IndividualTileSchedulerEEEJEEEEEvNT_6ParamsE,@function
        .size           _ZN7cutlass13device_kernelINS_4fmha6kernel28FmhaKernelTmaWarpSpecializedINS1_10collective33FmhaBwdMainloopTmaWarpSpecializedINS_6half_tEfN4cute5tupleIJNS7_1CILi64EEENS9_ILi128EEENS9_ILi32EEEEEENS4_16FusionBwdAdapterINS4_14ResidualFusionEEEJEEENS4_17FmhaBwdEpilogueKVIS6_fNS8_IJSA_SC_SA_EEEEENS2_23TileSchedulerBwdAdapterINS2_23IndividualTileSchedulerEEEJEEEEEvNT_6ParamsE,(.L_x_145 - _ZN7cutlass13device_kernelINS_4fmha6kernel28FmhaKernelTmaWarpSpecializedINS1_10collective33FmhaBwdMainloopTmaWarpSpecializedINS_6half_tEfN4cute5tupleIJNS7_1CILi64EEENS9_ILi128EEENS9_ILi32EEEEEENS4_16FusionBwdAdapterINS4_14ResidualFusionEEEJEEENS4_17FmhaBwdEpilogueKVIS6_fNS8_IJSA_SC_SA_EEEEENS2_23TileSchedulerBwdAdapterINS2_23IndividualTileSchedulerEEEJEEEEEvNT_6ParamsE)
        .other          _ZN7cutlass13device_kernelINS_4fmha6kernel28FmhaKernelTmaWarpSpecializedINS1_10collective33FmhaBwdMainloopTmaWarpSpecializedINS_6half_tEfN4cute5tupleIJNS7_1CILi64EEENS9_ILi128EEENS9_ILi32EEEEEENS4_16FusionBwdAdapterINS4_14ResidualFusionEEEJEEENS4_17FmhaBwdEpilogueKVIS6_fNS8_IJSA_SC_SA_EEEEENS2_23TileSchedulerBwdAdapterINS2_23IndividualTileSchedulerEEEJEEEEEvNT_6ParamsE,@"STO_CUDA_ENTRY STV_DEFAULT"
_ZN7cutlass13device_kernelINS_4fmha6kernel28FmhaKernelTmaWarpSpecializedINS1_10collective33FmhaBwdMainloopTmaWarpSpecializedINS_6half_tEfN4cute5tupleIJNS7_1CILi64EEENS9_ILi128EEENS9_ILi32EEEEEENS4_16FusionBwdAdapterINS4_14ResidualFusionEEEJEEENS4_17FmhaBwdEpilogueKVIS6_fNS8_IJSA_SC_SA_EEEEENS2_23TileSchedulerBwdAdapterINS2_23IndividualTileSchedulerEEEJEEEEEvNT_6ParamsE:
[----:B------:R-:W1:Y:S02]  /*0000*/  LDC R1, c[0x0][0x28] ;  /* 0x00000a00ff017b82 */ /* 0x000e640000000800 */
[----:B-1----:R-:W-:Y:S01]  /*0010*/  VIADD R1, R1, 0xffffff80 ;  /* 0xffffff8001017836 */ /* 0x002fe20000000000 */
[----:B------:R-:W1:Y:S01]  /*0020*/  S2R R2, SR_TID.X ;  /* 0x0000000000027919 */ /* 0x000e620000002100 */
[----:B------:R-:W-:Y:S01]  /*0030*/  ELECT P1, URZ, PT ;  /* 0x00000000003f782f */ /* 0x000fe20003820000 */
[----:B------:R-:W-:Y:S01]  /*0040*/  BSSY B0, `(.L_x_0) ;  /* 0x0000020000007945 */ /* 0x000fe20003800000 */
[----:B-1----:R-:W-:-:S05]  /*0050*/  SHF.R.U32.HI R0, RZ, 0x5, R2 ;  /* 0x00000005ff007819 */ /* 0x002fca0000011602 */
[----:B------:R-:W1:Y:S02]  /*0060*/  SHFL.IDX PT, R3, R0, RZ, 0x1f ;  /* 0x00001fff00037589 */ /* 0x000e6400000e0000 */
[----:B-1----:R-:W-:Y:S02]  /*0070*/  R2UR UR6, R3 ;  /* 0x00000000030672ca */ /* 0x002fe400000e0000 */
[----:B------:R-:W-:-:S06]  /*0080*/  SHF.R.U32.HI R3, RZ, 0x7, R2 ;  /* 0x00000007ff037819 */ /* 0x000fcc0000011602 */
[----:B------:R-:W1:Y:S05]  /*0090*/  SHFL.IDX PT, R3, R3, RZ, 0x1f ;  /* 0x00001fff03037589 */ /* 0x000e6a00000e0000 */
[----:B------:R-:W-:Y:S02]  /*00a0*/  USHF.R.S32.HI UR4, URZ, 0x1f, UR6 ;  /* 0x0000001f3f047899 */ /* 0x000fe40008011406 */
[----:B------:R-:W-:Y:S02]  /*00b0*/  ISETP.NE.OR P0, PT, RZ, UR6, !P1 ;  /* 0x00000006ff007c0c */ /* 0x000fe4000cf05670 */
[----:B------:R-:W-:-:S04]  /*00c0*/  ULEA.HI UR4, UR4, UR6, URZ, 0x2 ;  /* 0x0000000604047291 */ /* 0x000fc8000f8f103f */
[----:B------:R-:W-:-:S04]  /*00d0*/  ULOP3.LUT UR4, UR4, 0xfffffffc, URZ, 0xc0, !UPT ;  /* 0xfffffffc04047892 */ /* 0x000fc8000f8ec03f */
[----:B------:R-:W-:-:S03]  /*00e0*/  UIADD3 UR6, UR6, -UR4, URZ ;  /* 0x8000000406067290 */ /* 0x000fc6000fffe03f */
[----:B------:R-:W-:Y:S09]  /*00f0*/  @P0 BRA `(.L_x_1) ;  /* 0x0000000000500947 */ /* 0x000ff20003800000 */
[----:B------:R-:W-:Y:S02]  /*0100*/  ULDC.64 UR4, c[0x0][0x198] ;  /* 0x0000660000047ab9 */ /* 0x000fe40000000a00 */
[----:B------:R-:W-:Y:S02]  /*0110*/  UIADD3 UR8, UP0, UR4, 0xf0, URZ ;  /* 0x000000f004087890 */ /* 0x000fe4000ff1e03f */
[----:B------:R-:W-:Y:S02]  /*0120*/  UIADD3 UR10, UP1, UR4, 0x1f0, URZ ;  /* 0x000001f0040a7890 */ /* 0x000fe4000ff3e03f */
[----:B------:R-:W-:Y:S02]  /*0130*/  UIADD3 UR12, UP2, UR4, 0x2f0, URZ ;  /* 0x000002f0040c7890 */ /* 0x000fe4000ff5e03f */
[----:B------:R-:W-:Y:S02]  /*0140*/  UIADD3 UR14, UP3, UR4, 0x3f0, URZ ;  /* 0x000003f0040e7890 */ /* 0x000fe4000ff7e03f */
[----:B------:R-:W-:-:S02]  /*0150*/  UIADD3 UR16, UP4, UR4, 0x5f0, URZ ;  /* 0x000005f004107890 */ /* 0x000fc4000ff9e03f */
[----:B------:R-:W-:Y:S02]  /*0160*/  UIADD3.X UR9, URZ, UR5, URZ, UP0, !UPT ;  /* 0x000000053f097290 */ /* 0x000fe400087fe43f */
[----:B------:R-:W-:Y:S02]  /*0170*/  UIADD3 UR4, UP5, UR4, 0x4f0, URZ ;  /* 0x000004f004047890 */ /* 0x000fe4000ffbe03f */
[----:B------:R-:W-:Y:S02]  /*0180*/  UIADD3.X UR11, URZ, UR5, URZ, UP1, !UPT ;  /* 0x000000053f0b7290 */ /* 0x000fe40008ffe43f */
[----:B------:R-:W-:Y:S02]  /*0190*/  UIADD3.X UR13, URZ, UR5, URZ, UP2, !UPT ;  /* 0x000000053f0d7290 */ /* 0x000fe400097fe43f */
[----:B------:R-:W-:Y:S01]  /*01a0*/  UIADD3.X UR15, URZ, UR5, URZ, UP3, !UPT ;  /* 0x000000053f0f7290 */ /* 0x000fe20009ffe43f */
[----:B------:R2:W-:Y:S01]  /*01b0*/  UTMACCTL.PF [UR8] ;  /* 0x00000000080079b9 */ /* 0x0005e20008040000 */
[----:B------:R-:W-:-:S03]  /*01c0*/  UIADD3.X UR17, URZ, UR5, URZ, UP4, !UPT ;  /* 0x000000053f117290 */ /* 0x000fc6000a7fe43f */
[----:B------:R2:W-:Y:S01]  /*01d0*/  UTMACCTL.PF [UR10] ;  /* 0x000000000a0079b9 */ /* 0x0005e20008040000 */
[----:B------:R-:W-:Y:S01]  /*01e0*/  UIADD3.X UR5, URZ, UR5, URZ, UP5, !UPT ;  /* 0x000000053f057290 */ /* 0x000fe2000affe43f */
[----:B------:R2:W-:Y:S02]  /*01f0*/  UTMACCTL.PF [UR12] ;  /* 0x000000000c0079b9 */ /* 0x0005e40008040000 */
[----:B------:R2:W-:Y:S02]  /*0200*/  UTMACCTL.PF [UR14] ;  /* 0x000000000e0079b9 */ /* 0x0005e40008040000 */
[----:B------:R2:W-:Y:S04]  /*0210*/  UTMACCTL.PF [UR16] ;  /* 0x00000000100079b9 */ /* 0x0005e80008040000 */
[----:B------:R2:W-:Y:S02]  /*0220*/  UTMACCTL.PF [UR4] ;  /* 0x00000000040079b9 */ /* 0x0005e40008040000 */
[----:B--2---:R-:W-:Y:S01]  /*0230*/  NOP ;  /* 0x0000000000007918 */ /* 0x004fe20000000000 */
.L_x_1:
[----:B------:R-:W-:Y:S05]  /*0240*/  BSYNC B0 ;  /* 0x0000000000007941 */ /* 0x000fea0003800000 */
.L_x_0:
[----:B------:R-:W2:Y:S01]  /*0250*/  SHFL.IDX PT, R4, R0, RZ, 0x1f ;  /* 0x00001fff00047589 */ /* 0x000ea200000e0000 */
[----:B-1----:R-:W-:Y:S01]  /*0260*/  R2UR UR12, R3 ;  /* 0x00000000030c72ca */ /* 0x002fe200000e0000 */
[----:B------:R-:W-:-:S12]  /*0270*/  UISETP.NE.AND UP0, UPT, UR6, 0x1, UPT ;  /* 0x000000010600788c */ /* 0x000fd8000bf05270 */
[----:B------:R-:W-:Y:S02]  /*0280*/  UIADD3 UR37, UR12, -0x1, URZ ;  /* 0xffffffff0c257890 */ /* 0x000fe4000fffe03f */
[----:B------:R-:W-:Y:S02]  /*0290*/  ULOP3.LUT UP2, URZ, UR12, UR6, URZ, 0xfc, !UPT ;  /* 0x000000060c3f7292 */ /* 0x000fe4000f84fc3f */
[----:B------:R-:W-:Y:S02]  /*02a0*/  UISETP.EQ.AND UP1, UPT, UR12, URZ, !UP0 ;  /* 0x0000003f0c00728c */ /* 0x000fe4000c722270 */
[----:B------:R-:W-:Y:S02]  /*02b0*/  UISETP.GE.U32.AND UP3, UPT, UR37, 0x4, UPT ;  /* 0x000000042500788c */ /* 0x000fe4000bf66070 */
[----:B------:R-:W-:Y:S01]  /*02c0*/  USEL UR5, URZ, 0x2, UP2 ;  /* 0x000000023f057887 */ /* 0x000fe20009000000 */
[----:B--2---:R-:W-:Y:S01]  /*02d0*/  ISETP.NE.AND P0, PT, R4, RZ, PT ;  /* 0x000000ff0400720c */ /* 0x004fe20003f05270 */
[----:B------:R-:W-:-:S02]  /*02e0*/  USEL UR4, URZ, 0x1, !UP1 ;  /* 0x000000013f047887 */ /* 0x000fc4000c800000 */
[----:B------:R-:W-:Y:S02]  /*02f0*/  USEL UR5, UR5, 0x1, UP3 ;  /* 0x0000000105057887 */ /* 0x000fe40009800000 */
[----:B------:R-:W-:-:S08]  /*0300*/  USEL UR4, UR4, 0x2, UP3 ;  /* 0x0000000204047887 */ /* 0x000fd00009800000 */
[----:B------:R-:W-:Y:S05]  /*0310*/  @P0 BRA `(.L_x_2) ;  /* 0x0000000000580947 */ /* 0x000fea0003800000 */
[----:B------:R-:W1:Y:S01]  /*0320*/  S2UR UR8, SR_CgaCtaId ;  /* 0x00000000000879c3 */ /* 0x000e620000008800 */
[----:B------:R-:W-:Y:S01]  /*0330*/  UMOV UR7, 0x400 ;  /* 0x0000040000077882 */ /* 0x000fe20000000000 */
[----:B------:R-:W-:Y:S01]  /*0340*/  UMOV UR9, 0x1 ;  /* 0x0000000100097882 */ /* 0x000fe20000000000 */
[----:B------:R-:W-:Y:S01]  /*0350*/  UMOV UR10, 0x80 ;  /* 0x00000080000a7882 */ /* 0x000fe20000000000 */
[----:B------:R-:W-:Y:S01]  /*0360*/  ELECT P0, URZ, PT ;  /* 0x00000000003f782f */ /* 0x000fe20003800000 */
[----:B------:R-:W-:-:S04]  /*0370*/  UIADD3 UR10, -UR10, 0x100000, URZ ;  /* 0x001000000a0a7890 */ /* 0x000fc8000fffe13f */
[----:B------:R-:W-:Y:S02]  /*0380*/  USHF.L.U32 UR11, UR10, 0xb, URZ ;  /* 0x0000000b0a0b7899 */ /* 0x000fe4000800063f */
[----:B------:R-:W-:Y:S02]  /*0390*/  USHF.L.U32 UR10, UR10, 0x1, URZ ;  /* 0x000000010a0a7899 */ /* 0x000fe4000800063f */
[----:B-1----:R-:W-:Y:S02]  /*03a0*/  ULEA UR7, UR8, UR7, 0x18 ;  /* 0x0000000708077291 */ /* 0x002fe4000f8ec03f */
[----:B------:R-:W-:-:S04]  /*03b0*/  UIADD3 UR8, -UR9, 0x100000, URZ ;  /* 0x0010000009087890 */ /* 0x000fc8000fffe13f */
[----:B------:R-:W-:Y:S02]  /*03c0*/  USHF.L.U32 UR9, UR8, 0xb, URZ ;  /* 0x0000000b08097899 */ /* 0x000fe4000800063f */
[----:B------:R-:W-:Y:S01]  /*03d0*/  USHF.L.U32 UR8, UR8, 0x1, URZ ;  /* 0x0000000108087899 */ /* 0x000fe2000800063f */
[----:B------:R-:W1:Y:S11]  /*03e0*/  FENCE.VIEW.ASYNC.S ;  /* 0x00000000000073c6 */ /* 0x000e760000000000 */
[----:B-1----:R1:W2:Y:S01]  /*03f0*/  SYNCS.EXCH.64 URZ, [UR7+0x10440], UR8 ;  /* 0x01044008073f75b2 */ /* 0x0022a20008000100 */
[----:B------:R1:W3:Y:S01]  /*0400*/  SYNCS.EXCH.64 URZ, [UR7+0x10460], UR10 ;  /* 0x0104600a073f75b2 */ /* 0x0002e20008000100 */
[----:B------:R1:W4:Y:S01]  /*0410*/  SYNCS.EXCH.64 URZ, [UR7+0x10448], UR8 ;  /* 0x01044808073f75b2 */ /* 0x0003220008000100 */
[----:B------:R1:W1:Y:S01]  /*0420*/  SYNCS.EXCH.64 URZ, [UR7+0x10468], UR10 ;  /* 0x0104680a073f75b2 */ /* 0x0002620008000100 */
[----:B------:R1:W1:Y:S01]  /*0430*/  SYNCS.EXCH.64 URZ, [UR7+0x10450], UR8 ;  /* 0x01045008073f75b2 */ /* 0x0002620008000100 */
[----:B------:R1:W1:Y:S01]  /*0440*/  SYNCS.EXCH.64 URZ, [UR7+0x10470], UR10 ;  /* 0x0104700a073f75b2 */ /* 0x0002620008000100 */
[----:B------:R1:W1:Y:S01]  /*0450*/  SYNCS.EXCH.64 URZ, [UR7+0x10458], UR8 ;  /* 0x01045808073f75b2 */ /* 0x0002620008000100 */
[----:B------:R1:W1:Y:S01]  /*0460*/  SYNCS.EXCH.64 URZ, [UR7+0x10478], UR10 ;  /* 0x0104780a073f75b2 */ /* 0x0002620008000100 */
[----:B------:R-:W-:Y:S01]  /*0470*/  NOP ;  /* 0x0000000000007918 */ /* 0x000fe20000000000 */
.L_x_2:
[----:B------:R-:W5:Y:S01]  /*0480*/  SHFL.IDX PT, R3, R0, RZ, 0x1f ;  /* 0x00001fff00037589 */ /* 0x000f6200000e0000 */
[----:B------:R-:W-:Y:S01]  /*0490*/  NOP ;  /* 0x0000000000007918 */ /* 0x000fe20000000000 */
[----:B-----5:R-:W-:-:S13]  /*04a0*/  ISETP.NE.AND P0, PT, R3, RZ, PT ;  /* 0x000000ff0300720c */ /* 0x020fda0003f05270 */
[----:B------:R-:W-:Y:S05]  /*04b0*/  @P0 BRA `(.L_x_3) ;  /* 0x0000000000580947 */ /* 0x000fea0003800000 */
[----:B-1----:R-:W1:Y:S01]  /*04c0*/  S2UR UR8, SR_CgaCtaId ;  /* 0x00000000000879c3 */ /* 0x002e620000008800 */
[----:B------:R-:W-:Y:S01]  /*04d0*/  UMOV UR7, 0x400 ;  /* 0x0000040000077882 */ /* 0x000fe20000000000 */
[----:B------:R-:W-:Y:S01]  /*04e0*/  UMOV UR10, 0x1 ;  /* 0x00000001000a7882 */ /* 0x000fe20000000000 */
[----:B------:R-:W-:Y:S01]  /*04f0*/  UMOV UR9, 0x100 ;  /* 0x0000010000097882 */ /* 0x000fe20000000000 */
[----:B------:R-:W-:-:S04]  /*0500*/  UIADD3 UR10, -UR10, 0x100000, URZ ;  /* 0x001000000a0a7890 */ /* 0x000fc8000fffe13f */
[----:B------:R-:W-:Y:S02]  /*0510*/  USHF.L.U32 UR11, UR10, 0xb, URZ ;  /* 0x0000000b0a0b7899 */ /* 0x000fe4000800063f */
[----:B------:R-:W-:Y:S01]  /*0520*/  USHF.L.U32 UR10, UR10, 0x1, URZ ;  /* 0x000000010a0a7899 */ /* 0x000fe2000800063f */
[----:B------:R-:W-:Y:S01]  /*0530*/  ELECT P0, URZ, PT ;  /* 0x00000000003f782f */ /* 0x000fe20003800000 */
[----:B-1----:R-:W-:Y:S02]  /*0540*/  ULEA UR7, UR8, UR7, 0x18 ;  /* 0x0000000708077291 */ /* 0x002fe4000f8ec03f */
[----:B------:R-:W-:-:S04]  /*0550*/  UIADD3 UR8, -UR9, 0x100000, URZ ;  /* 0x0010000009087890 */ /* 0x000fc8000fffe13f */
[----:B------:R-:W-:Y:S02]  /*0560*/  USHF.L.U32 UR9, UR8, 0xb, URZ ;  /* 0x0000000b08097899 */ /* 0x000fe4000800063f */
[----:B------:R-:W-:Y:S01]  /*0570*/  USHF.L.U32 UR8, UR8, 0x1, URZ ;  /* 0x0000000108087899 */ /* 0x000fe2000800063f */
[----:B------:R-:W1:Y:S03]  /*0580*/  FENCE.VIEW.ASYNC.S ;  /* 0x00000000000073c6 */ /* 0x000e660000000000 */
[----:B-1----:R1:W1:Y:S08]  /*0590*/  SYNCS.EXCH.64 URZ, [UR7+0x10400], UR10 ;  /* 0x0104000a073f75b2 */ /* 0x0022700008000100 */
[----:B------:R1:W1:Y:S01]  /*05a0*/  SYNCS.EXCH.64 URZ, [UR7+0x10420], UR8 ;  /* 0x01042008073f75b2 */ /* 0x0002620008000100 */
[----:B------:R1:W1:Y:S01]  /*05b0*/  SYNCS.EXCH.64 URZ, [UR7+0x10408], UR10 ;  /* 0x0104080a073f75b2 */ /* 0x0002620008000100 */
[----:B------:R1:W1:Y:S01]  /*05c0*/  SYNCS.EXCH.64 URZ, [UR7+0x10428], UR8 ;  /* 0x01042808073f75b2 */ /* 0x0002620008000100 */
[----:B------:R1:W1:Y:S01]  /*05d0*/  SYNCS.EXCH.64 URZ, [UR7+0x10410], UR10 ;  /* 0x0104100a073f75b2 */ /* 0x0002620008000100 */
[----:B------:R1:W1:Y:S01]  /*05e0*/  SYNCS.EXCH.64 URZ, [UR7+0x10430], UR8 ;  /* 0x01043008073f75b2 */ /* 0x0002620008000100 */
[----:B------:R1:W1:Y:S01]  /*05f0*/  SYNCS.EXCH.64 URZ, [UR7+0x10418], UR10 ;  /* 0x0104180a073f75b2 */ /* 0x0002620008000100 */
[----:B------:R1:W1:Y:S01]  /*0600*/  SYNCS.EXCH.64 URZ, [UR7+0x10438], UR8 ;  /* 0x01043808073f75b2 */ /* 0x0002620008000100 */
[----:B------:R-:W-:Y:S01]  /*0610*/  NOP ;  /* 0x0000000000007918 */ /* 0x000fe20000000000 */
.L_x_3:
        /* <DEDUP_REMOVED lines=21> */
[----:B------:R-:W-:Y:S01]  /*0770*/  NOP ;  /* 0x0000000000007918 */ /* 0x000fe20000000000 */
.L_x_4:
[----:B------:R-:W5:Y:S01]  /*0780*/  SHFL.IDX PT, R3, R0, RZ, 0x1f ;  /* 0x00001fff00037589 */ /* 0x000f6200000e0000 */
[----:B------:R-:W-:Y:S01]  /*0790*/  ELECT P0, URZ, PT ;  /* 0x00000000003f782f */ /* 0x000fe20003800000 */
[----:B------:R-:W-:Y:S01]  /*07a0*/  NOP ;  /* 0x0000000000007918 */ /* 0x000fe20000000000 */
[----:B-1----:R-:W-:Y:S02]  /*07b0*/  UMOV UR8, 0x80 ;  /* 0x0000008000087882 */ /* 0x002fe40000000000 */
[C---:B-----5:R-:W-:Y:S02]  /*07c0*/  ISETP.NE.OR P0, PT, R3.reuse, RZ, !P0 ;  /* 0x000000ff0300720c */ /* 0x060fe40004705670 */
[----:B------:R-:W-:-:S11]  /*07d0*/  ISETP.NE.AND P2, PT, R3, RZ, PT ;  /* 0x000000ff0300720c */ /* 0x000fd60003f45270 */
[----:B------:R-:W-:Y:S01]  /*07e0*/  VOTEU.ALL UP1, P0 ;  /* 0x00000000003f7886 */ /* 0x000fe20000020000 */
[----:B------:R-:W-:Y:S01]  /*07f0*/  VOTEU.ALL UP2, P0 ;  /* 0x00000000003f7886 */ /* 0x000fe20000040000 */
[----:B------:R-:W-:Y:S01]  /*0800*/  VOTEU.ALL UP3, P0 ;  /* 0x00000000003f7886 */ /* 0x000fe20000060000 */
[----:B------:R-:W-:Y:S02]  /*0810*/  VOTEU.ALL UP4, P0 ;  /* 0x00000000003f7886 */ /* 0x000fe40000080000 */
[----:B------:R-:W1:Y:S01]  /*0820*/  @!UP1 S2UR UR10, SR_CgaCtaId ;  /* 0x00000000000a99c3 */ /* 0x000e620000008800 */
[----:B------:R-:W-:Y:S01]  /*0830*/  @!UP1 UMOV UR7, 0x400 ;  /* 0x0000040000079882 */ /* 0x000fe20000000000 */
[----:B------:R-:W-:-:S04]  /*0840*/  @!UP1 UIADD3 UR8, -UR8, 0x100000, URZ ;  /* 0x0010000008089890 */ /* 0x000fc8000fffe13f */
[----:B------:R-:W-:Y:S02]  /*0850*/  @!UP1 USHF.L.U32 UR9, UR8, 0xb, URZ ;  /* 0x0000000b08099899 */ /* 0x000fe4000800063f */
[----:B------:R-:W-:Y:S02]  /*0860*/  @!UP1 USHF.L.U32 UR8, UR8, 0x1, URZ ;  /* 0x0000000108089899 */ /* 0x000fe4000800063f */
[----:B-1----:R-:W-:Y:S02]  /*0870*/  @!UP1 ULEA UR7, UR10, UR7, 0x18 ;  /* 0x000000070a079291 */ /* 0x002fe4000f8ec03f */
[----:B------:R-:W-:-:S04]  /*0880*/  UISETP.NE.AND UP1, UPT, UR37, URZ, UPT ;  /* 0x0000003f2500728c */ /* 0x000fc8000bf25270 */
[----:B------:R-:W-:-:S03]  /*0890*/  USEL UR10, URZ, 0x1, UP1 ;  /* 0x000000013f0a7887 */ /* 0x000fc60008800000 */
[----:B------:R-:W-:-:S03]  /*08a0*/  VOTEU.ALL UP1, P0 ;  /* 0x00000000003f7886 */ /* 0x000fc60000020000 */
[----:B------:R-:W-:Y:S01]  /*08b0*/  IMAD.U32 R0, RZ, RZ, UR10 ;  /* 0x0000000aff007e24 */ /* 0x000fe2000f8e00ff */
[----:B------:R-:W1:Y:S02]  /*08c0*/  FENCE.VIEW.ASYNC.S ;  /* 0x00000000000073c6 */ /* 0x000e640000000000 */
[----:B-1----:R1:W1:Y:S01]  /*08d0*/  @!UP1 SYNCS.EXCH.64 URZ, [UR7+0x104a0], UR8 ;  /* 0x0104a008073f95b2 */ /* 0x0022620008000100 */
[----:B------:R1:W1:Y:S01]  /*08e0*/  @!UP2 SYNCS.EXCH.64 URZ, [UR7+0x104a8], UR8 ;  /* 0x0104a808073fa5b2 */ /* 0x0002620008000100 */
[----:B------:R1:W1:Y:S01]  /*08f0*/  @!UP3 SYNCS.EXCH.64 URZ, [UR7+0x104b0], UR8 ;  /* 0x0104b008073fb5b2 */ /* 0x0002620008000100 */
[----:B------:R1:W1:Y:S01]  /*0900*/  @!UP4 SYNCS.EXCH.64 URZ, [UR7+0x104b8], UR8 ;  /* 0x0104b808073fc5b2 */ /* 0x0002620008000100 */
[----:B------:R-:W-:Y:S01]  /*0910*/  NOP ;  /* 0x0000000000007918 */ /* 0x000fe20000000000 */
[----:B------:R-:W-:Y:S05]  /*0920*/  @P2 BRA `(.L_x_5) ;  /* 0x0000000000402947 */ /* 0x000fea0003800000 */
[----:B-1----:R-:W1:Y:S01]  /*0930*/  S2UR UR8, SR_CgaCtaId ;  /* 0x00000000000879c3 */ /* 0x002e620000008800 */
        /* <DEDUP_REMOVED lines=12> */
[----:B-1----:R1:W1:Y:S01]  /*0a00*/  SYNCS.EXCH.64 URZ, [UR7+0x104d0], UR8 ;  /* 0x0104d008073f75b2 */ /* 0x0022620008000100 */
[----:B------:R1:W1:Y:S01]  /*0a10*/  SYNCS.EXCH.64 URZ, [UR7+0x104d8], UR10 ;  /* 0x0104d80a073f75b2 */ /* 0x0002620008000100 */
[----:B------:R-:W-:Y:S01]  /*0a20*/  NOP ;  /* 0x0000000000007918 */ /* 0x000fe20000000000 */
.L_x_5:
[----:B------:R-:W-:Y:S01]  /*0a30*/  ISETP.NE.AND P0, PT, RZ, UR12, PT ;  /* 0x0000000cff007c0c */ /* 0x000fe2000bf05270 */
[----:B------:R-:W-:Y:S01]  /*0a40*/  IMAD.U32 R3, RZ, RZ, UR6 ;  /* 0x00000006ff037e24 */ /* 0x000fe2000f8e00ff */
[----:B------:R-:W-:Y:S01]  /*0a50*/  NOP ;  /* 0x0000000000007918 */ /* 0x000fe20000000000 */
[----:B-1234-:R-:W-:Y:S03]  /*0a60*/  BAR.SYNC.DEFER_BLOCKING 0x0 ;  /* 0x0000000000007b1d */ /* 0x01efe60000010000 */
[----:B------:R-:W-:-:S07]  /*0a70*/  ISETP.EQ.AND P2, PT, R3, 0x1, P1 ;  /* 0x000000010300780c */ /* 0x000fce0000f42270 */
[----:B------:R-:W-:Y:S06]  /*0a80*/  @!P0 BRA `(.L_x_6) ;  /* 0x0000004800d88947 */ /* 0x000fec0003800000 */
[----:B------:R-:W-:-:S06]  /*0a90*/  UISETP.GT.U32.AND UP0, UPT, UR37, 0x3, UPT ;  /* 0x000000032500788c */ /* 0x000fcc000bf04070 */
[----:B------:R-:W-:-:S13]  /*0aa0*/  PLOP3.LUT P0, PT, PT, PT, UP0, 0x80, 0x0 ;  /* 0x000000000000781c */ /* 0x000fda0003f0f008 */
[----:B------:R-:W-:Y:S05]  /*0ab0*/  @P0 EXIT ;  /* 0x000000000000094d */ /* 0x000fea0003800000 */
.L_x_7:
[----:B------:R-:W-:-:S08]  /*0ac0*/  NOP ;  /* 0x0000000000007918 */ /* 0x000fd00000000000 */
[----:B------:R-:W1:Y:S02]  /*0ad0*/  USETMAXREG.TRY_ALLOC.CTAPOOL UP0, 0xf0 ;  /* 0x000000f0000079c8 */ /* 0x000e640008000600 */
[----:B-1----:R-:W-:-:S13]  /*0ae0*/  PLOP3.LUT P0, PT, PT, PT, UP0, 0x80, 0x0 ;  /* 0x000000000000781c */ /* 0x002fda0003f0f008 */
[----:B------:R-:W-:Y:S05]  /*0af0*/  @!P0 BRA `(.L_x_7) ;  /* 0xfffffffc00f08947 */ /* 0x000fea000383ffff */
[----:B------:R-:W-:Y:S01]  /*0b00*/  UISETP.NE.AND UP0, UPT, UR12, 0x1, UPT ;  /* 0x000000010c00788c */ /* 0x000fe2000bf05270 */
[----:B------:R-:W1:Y:S01]  /*0b10*/  S2UR UR38, SR_CTAID.X ;  /* 0x00000000002679c3 */ /* 0x000e620000002500 */
[----:B------:R-:W-:Y:S01]  /*0b20*/  UMOV UR7, URZ ;  /* 0x0000003f00077c82 */ /* 0x000fe20008000000 */
[----:B------:R-:W-:-:S03]  /*0b30*/  UMOV UR26, URZ ;  /* 0x0000003f001a7c82 */ /* 0x000fc60008000000 */
[----:B------:R-:W-:-:S13]  /*0b40*/  PLOP3.LUT P0, PT, PT, PT, UP0, 0x80, 0x0 ;  /* 0x000000000000781c */ /* 0x000fda0003f0f008 */
[----:B------:R-:W-:Y:S05]  /*0b50*/  @!P0 BRA `(.L_x_8) ;  /* 0x0000000000388947 */ /* 0x000fea0003800000 */
[----:B------:R-:W-:Y:S01]  /*0b60*/  UISETP.NE.AND UP0, UPT, UR12, 0x2, UPT ;  /* 0x000000020c00788c */ /* 0x000fe2000bf05270 */
[----:B------:R-:W-:-:S05]  /*0b70*/  UMOV UR26, 0x2 ;  /* 0x00000002001a7882 */ /* 0x000fca0000000000 */
[----:B------:R-:W-:-:S13]  /*0b80*/  PLOP3.LUT P1, PT, PT, PT, UP0, 0x80, 0x0 ;  /* 0x000000000000781c */ /* 0x000fda0003f2f008 */
[----:B------:R-:W-:Y:S05]  /*0b90*/  @!P1 BRA `(.L_x_8) ;  /* 0x0000000000289947 */ /* 0x000fea0003800000 */
[----:B------:R-:W-:-:S06]  /*0ba0*/  UISETP.NE.AND UP0, UPT, UR12, 0x3, UPT ;  /* 0x000000030c00788c */ /* 0x000fcc000bf05270 */
[----:B------:R-:W-:-:S13]  /*0bb0*/  PLOP3.LUT P1, PT, PT, PT, UP0, 0x80, 0x0 ;  /* 0x000000000000781c */ /* 0x000fda0003f2f008 */
[----:B------:R-:W-:Y:S05]  /*0bc0*/  @!P1 BRA `(.L_x_9) ;  /* 0x0000000000149947 */ /* 0x000fea0003800000 */
[----:B------:R-:W-:-:S11]  /*0bd0*/  UISETP.NE.AND UP0, UPT, UR12, 0x4, UPT ;  /* 0x000000040c00788c */ /* 0x000fd6000bf05270 */
[----:B------:R-:W-:Y:S01]  /*0be0*/  @!UP0 UMOV UR7, 0x1 ;  /* 0x0000000100078882 */ /* 0x000fe20000000000 */
[----:B------:R-:W-:Y:S01]  /*0bf0*/  @UP0 UMOV UR26, URZ ;  /* 0x0000003f001a0c82 */ /* 0x000fe20008000000 */
[----:B------:R-:W-:Y:S01]  /*0c00*/  @UP0 UMOV UR7, URZ ;  /* 0x0000003f00070c82 */ /* 0x000fe20008000000 */
[----:B------:R-:W-:Y:S05]  /*0c10*/  BRA `(.L_x_8) ;  /* 0x0000000000087947 */ /* 0x000fea0003800000 */
.L_x_9:
[----:B------:R-:W-:Y:S01]  /*0c20*/  UMOV UR7, 0x1 ;  /* 0x0000000100077882 */ /* 0x000fe20000000000 */
[----:B------:R-:W-:-:S05]  /*0c30*/  UMOV UR26, URZ ;  /* 0x0000003f001a7c82 */ /* 0x000fca0008000000 */
.L_x_8:
[----:B------:R-:W-:Y:S05]  /*0c40*/  @!P0 BRA `(.L_x_10) ;  /* 0x00000000003c8947 */ /* 0x000fea0003800000 */
[----:B------:R-:W-:-:S06]  /*0c50*/  UISETP.NE.AND UP0, UPT, UR12, 0x2, UPT ;  /* 0x000000020c00788c */ /* 0x000fcc000bf05270 */
[----:B------:R-:W-:-:S13]  /*0c60*/  PLOP3.LUT P0, PT, PT, PT, UP0, 0x80, 0x0 ;  /* 0x000000000000781c */ /* 0x000fda0003f0f008 */
[----:B------:R-:W-:Y:S05]  /*0c70*/  @!P0 BRA `(.L_x_11) ;  /* 0x0000000000288947 */ /* 0x000fea0003800000 */
[----:B------:R-:W-:-:S06]  /*0c80*/  UISETP.NE.AND UP0, UPT, UR12, 0x3, UPT ;  /* 0x000000030c00788c */ /* 0x000fcc000bf05270 */
[----:B------:R-:W-:-:S13]  /*0c90*/  PLOP3.LUT P0, PT, PT, PT, UP0, 0x80, 0x0 ;  /* 0x000000000000781c */ /* 0x000fda0003f0f008 */
[----:B------:R-:W-:Y:S05]  /*0ca0*/  @!P0 BRA `(.L_x_12) ;  /* 0x0000000000148947 */ /* 0x000fea0003800000 */
[----:B------:R-:W-:-:S06]  /*0cb0*/  UISETP.NE.AND UP0, UPT, UR12, 0x4, UPT ;  /* 0x000000040c00788c */ /* 0x000fcc000bf05270 */
[----:B------:R-:W-:-:S13]  /*0cc0*/  PLOP3.LUT P0, PT, PT, PT, UP0, 0x80, 0x0 ;  /* 0x000000000000781c */ /* 0x000fda0003f0f008 */
[----:B------:R-:W-:Y:S05]  /*0cd0*/  @P0 BRA `(.L_x_13) ;  /* 0x00000000001c0947 */ /* 0x000fea0003800000 */
[----:B-1----:R-:W-:Y:S01]  /*0ce0*/  ULEA UR38, UR38, 0x3, 0x1 ;  /* 0x0000000326267891 */ /* 0x002fe2000f8e083f */
[----:B------:R-:W-:Y:S11]  /*0cf0*/  BRA `(.L_x_13) ;  /* 0x0000000000147947 */ /* 0x000ff60003800000 */
.L_x_12:
[----:B-1----:R-:W-:Y:S01]  /*0d00*/  ULEA UR38, UR38, 0x2, 0x1 ;  /* 0x0000000226267891 */ /* 0x002fe2000f8e083f */
[----:B------:R-:W-:Y:S11]  /*0d10*/  BRA `(.L_x_13) ;  /* 0x00000000000c7947 */ /* 0x000ff60003800000 */
.L_x_11:
[----:B-1----:R-:W-:Y:S01]  /*0d20*/  ULEA UR38, UR38, 0x1, 0x1 ;  /* 0x0000000126267891 */ /* 0x002fe2000f8e083f */
[----:B------:R-:W-:Y:S11]  /*0d30*/  BRA `(.L_x_13) ;  /* 0x0000000000047947 */ /* 0x000ff60003800000 */
.L_x_10:
[----:B-1----:R-:W-:-:S12]  /*0d40*/  USHF.L.U32 UR38, UR38, 0x1, URZ ;  /* 0x0000000126267899 */ /* 0x002fd8000800063f */
.L_x_13:
[----:B------:R-:W-:-:S04]  /*0d50*/  ULOP3.LUT UR6, UR4, 0x1, URZ, 0xfc, !UPT ;  /* 0x0000000104067892 */ /* 0x000fc8000f8efc3f */
[----:B------:R-:W-:-:S06]  /*0d60*/  UISETP.NE.AND UP0, UPT, UR6, 0x3, UPT ;  /* 0x000000030600788c */ /* 0x000fcc000bf05270 */
[----:B------:R-:W-:-:S13]  /*0d70*/  PLOP3.LUT P0, PT, PT, PT, UP0, 0x80, 0x0 ;  /* 0x000000000000781c */ /* 0x000fda0003f0f008 */
[----:B------:R-:W-:Y:S05]  /*0d80*/  @!P0 BRA `(.L_x_14) ;  /* 0x0000000000048947 */ /* 0x000fea0003800000 */
[----:B-1----:R-:W-:Y:S01]  /*0d90*/  BPT.TRAP 0x1 ;  /* 0x000000040000795c */ /* 0x002fe20000300000 */
.L_x_14:
[----:B------:R-:W2:Y:S01]  /*0da0*/  S2UR UR6, SR_CgaCtaId ;  /* 0x00000000000679c3 */ /* 0x000ea20000008800 */
[----:B------:R-:W-:Y:S01]  /*0db0*/  UMOV UR39, 0x400 ;  /* 0x0000040000277882 */ /* 0x000fe20000000000 */
[----:B------:R-:W-:-:S05]  /*0dc0*/  IMAD.U32 R4, RZ, RZ, UR7 ;  /* 0x00000007ff047e24 */ /* 0x000fca000f8e00ff */
[----:B------:R-:W-:Y:S01]  /*0dd0*/  SHF.L.U32 R4, R4, 0x1f, RZ ;  /* 0x0000001f04047819 */ /* 0x000fe200000006ff */
[----:B--2---:R-:W-:-:S04]  /*0de0*/  ULEA UR39, UR6, UR39, 0x18 ;  /* 0x0000002706277291 */ /* 0x004fc8000f8ec03f */
[----:B------:R-:W-:-:S09]  /*0df0*/  ULEA UR6, UR26, UR39, 0x3 ;  /* 0x000000271a067291 */ /* 0x000fd2000f8e183f */
[----:B------:R-:W2:Y:S02]  /*0e00*/  SYNCS.PHASECHK.TRANS64.TRYWAIT P1, [UR6+0x10440], R4 ;  /* 0x01044004ff0075a7 */ /* 0x000ea40008020146 */
[----:B--2---:R-:W-:Y:S05]  /*0e10*/  @!P1 BRA `(.L_x_15) ;  /* 0x0000006400d49947 */ /* 0x004fea0003800000 */
.L_x_123:
[----:B------:R-:W-:Y:S05]  /*0e20*/  @!P0 BRA `(.L_x_16) ;  /* 0x0000000000048947 */ /* 0x000fea0003800000 */
[----:B-1----:R-:W-:Y:S01]  /*0e30*/  BPT.TRAP 0x1 ;  /* 0x000000040000795c */ /* 0x002fe20000300000 */
.L_x_16:
[----:B------:R-:W3:Y:S01]  /*0e40*/  SYNCS.PHASECHK.TRANS64.TRYWAIT P1, [UR6+0x10448], R4 ;  /* 0x01044804ff0075a7 */ /* 0x000ee20008020146 */
[----:B--2---:R-:W-:-:S04]  /*0e50*/  SHF.R.S32.HI R3, RZ, 0x1f, R2 ;  /* 0x0000001fff037819 */ /* 0x004fc80000011402 */
[----:B------:R-:W-:-:S04]  /*0e60*/  LEA.HI R3, R3, R2, RZ, 0x7 ;  /* 0x0000000203037211 */ /* 0x000fc800078f38ff */
[----:B------:R-:W-:-:S05]  /*0e70*/  LOP3.LUT R3, R3, 0xffffff80, RZ, 0xc0, !PT ;  /* 0xffffff8003037812 */ /* 0x000fca00078ec0ff */
[----:B------:R-:W-:Y:S01]  /*0e80*/  IMAD.IADD R3, R2, 0x1, -R3 ;  /* 0x0000000102037824 */ /* 0x000fe200078e0a03 */
[----:B------:R-:W2:Y:S01]  /*0e90*/  LDC R7, c[0x0][0x288] ;  /* 0x0000a200ff077b82 */ /* 0x000ea20000000800 */
[----:B---3--:R-:W-:Y:S05]  /*0ea0*/  @!P1 BRA `(.L_x_17) ;  /* 0x0000006400c89947 */ /* 0x008fea0003800000 */
.L_x_124:
[----:B--2---:R-:W-:Y:S01]  /*0eb0*/  ISETP.GE.AND P1, PT, R7, 0x1, PT ;  /* 0x000000010700780c */ /* 0x004fe20003f26270 */
[----:B------:R-:W-:Y:S01]  /*0ec0*/  UMOV UR36, URZ ;  /* 0x0000003f00247c82 */ /* 0x000fe20008000000 */
[----:B------:R-:W-:Y:S01]  /*0ed0*/  IMAD.MOV.U32 R138, RZ, RZ, 0x1 ;  /* 0x00000001ff8a7424 */ /* 0x000fe200078e00ff */
[----:B------:R-:W-:Y:S01]  /*0ee0*/  CS2R R104, SRZ ;  /* 0x0000000000687805 */ /* 0x000fe2000001ff00 */
[----:B------:R-:W-:Y:S01]  /*0ef0*/  IMAD.MOV.U32 R147, RZ, RZ, RZ ;  /* 0x000000ffff937224 */ /* 0x000fe200078e00ff */
[----:B------:R-:W-:Y:S02]  /*0f00*/  CS2R R106, SRZ ;  /* 0x00000000006a7805 */ /* 0x000fe4000001ff00 */
[----:B------:R-:W-:Y:S02]  /*0f10*/  CS2R R108, SRZ ;  /* 0x00000000006c7805 */ /* 0x000fe4000001ff00 */
[----:B------:R-:W-:Y:S02]  /*0f20*/  CS2R R110, SRZ ;  /* 0x00000000006e7805 */ /* 0x000fe4000001ff00 */
[----:B------:R-:W-:-:S02]  /*0f30*/  CS2R R112, SRZ ;  /* 0x0000000000707805 */ /* 0x000fc4000001ff00 */
[----:B------:R-:W-:Y:S02]  /*0f40*/  CS2R R114, SRZ ;  /* 0x0000000000727805 */ /* 0x000fe4000001ff00 */
[----:B------:R-:W-:Y:S02]  /*0f50*/  CS2R R116, SRZ ;  /* 0x0000000000747805 */ /* 0x000fe4000001ff00 */
        /* <DEDUP_REMOVED lines=8> */
[----:B------:R-:W-:Y:S01]  /*0fe0*/  CS2R R102, SRZ ;  /* 0x0000000000667805 */ /* 0x000fe2000001ff00 */
[----:B------:R-:W-:Y:S06]  /*0ff0*/  @!P1 BRA `(.L_x_18) ;  /* 0x00000038000c9947 */ /* 0x000fec0003800000 */
[----:B------:R-:W-:Y:S01]  /*1000*/  SHF.R.S32.HI R2, RZ, 0x1f, R3 ;  /* 0x0000001fff027819 */ /* 0x000fe20000011403 */
[----:B-1----:R-:W-:Y:S01]  /*1010*/  ULOP3.LUT UR7, UR38, 0x1, URZ, 0xc0, !UPT ;  /* 0x0000000126077892 */ /* 0x002fe2000f8ec03f */
[----:B------:R-:W-:Y:S01]  /*1020*/  IMAD.MOV.U32 R138, RZ, RZ, 0x1 ;  /* 0x00000001ff8a7424 */ /* 0x000fe200078e00ff */
[----:B------:R-:W-:Y:S01]  /*1030*/  UIADD3 UR9, UR39, 0x8000, URZ ;  /* 0x0000800027097890 */ /* 0x000fe2000fffe03f */
[CC--:B---3--:R-:W-:Y:S01]  /*1040*/  LEA.HI R4, R2.reuse, R3.reuse, RZ, 0x2 ;  /* 0x0000000302047211 */ /* 0x0c8fe200078f10ff */
[----:B------:R-:W-:Y:S01]  /*1050*/  UIADD3 UR10, UR39, 0x4000, URZ ;  /* 0x00004000270a7890 */ /* 0x000fe2000fffe03f */
[----:B------:R-:W-:Y:S01]  /*1060*/  LEA.HI R2, R2, R3, RZ, 0x5 ;  /* 0x0000000302027211 */ /* 0x000fe200078f28ff */
[----:B------:R-:W-:Y:S01]  /*1070*/  USHF.R.U32.HI UR23, URZ, 0x4, UR39 ;  /* 0x000000043f177899 */ /* 0x000fe20008011627 */
[--C-:B------:R-:W-:Y:S01]  /*1080*/  SHF.R.S32.HI R5, RZ, 0x2, R4.reuse ;  /* 0x00000002ff057819 */ /* 0x100fe20000011404 */
[----:B------:R-:W-:Y:S01]  /*1090*/  USHF.R.U32.HI UR9, URZ, 0x4, UR9 ;  /* 0x000000043f097899 */ /* 0x000fe20008011609 */
[----:B------:R-:W-:Y:S01]  /*10a0*/  SHF.R.S32.HI R6, RZ, 0x1f, R4 ;  /* 0x0000001fff067819 */ /* 0x000fe20000011404 */
[----:B------:R-:W-:Y:S01]  /*10b0*/  USHF.R.U32.HI UR10, URZ, 0x4, UR10 ;  /* 0x000000043f0a7899 */ /* 0x000fe2000801160a */
[----:B------:R-:W-:Y:S01]  /*10c0*/  LOP3.LUT R4, R4, 0x7ffffffc, RZ, 0xc0, !PT ;  /* 0x7ffffffc04047812 */ /* 0x000fe200078ec0ff */
[----:B------:R-:W-:Y:S01]  /*10d0*/  IMAD.U32 R146, RZ, RZ, UR7 ;  /* 0x00000007ff927e24 */ /* 0x000fe2000f8e00ff */
[----:B------:R-:W-:Y:S01]  /*10e0*/  LEA.HI R6, R6, R5, RZ, 0x3 ;  /* 0x0000000506067211 */ /* 0x000fe200078f18ff */
[----:B------:R-:W-:Y:S01]  /*10f0*/  ULOP3.LUT UR23, UR23, 0x3fff, URZ, 0xc0, !UPT ;  /* 0x00003fff17177892 */ /* 0x000fe2000f8ec03f */
[----:B------:R-:W-:Y:S01]  /*1100*/  SHF.R.S32.HI R2, RZ, 0x5, R2 ;  /* 0x00000005ff027819 */ /* 0x000fe20000011402 */
[----:B------:R-:W-:Y:S01]  /*1110*/  IMAD.IADD R4, R3, 0x1, -R4 ;  /* 0x0000000103047824 */ /* 0x000fe200078e0a04 */
[----:B------:R-:W-:Y:S01]  /*1120*/  LOP3.LUT R6, R6, 0xfffffff8, RZ, 0xc0, !PT ;  /* 0xfffffff806067812 */ /* 0x000fe200078ec0ff */
[----:B------:R-:W-:Y:S01]  /*1130*/  ULOP3.LUT UR24, UR9, 0x3fff, URZ, 0xc0, !UPT ;  /* 0x00003fff09187892 */ /* 0x000fe2000f8ec03f */
[----:B------:R-:W-:Y:S01]  /*1140*/  IMAD.MOV.U32 R147, RZ, RZ, RZ ;  /* 0x000000ffff937224 */ /* 0x000fe200078e00ff */
[----:B------:R-:W-:Y:S01]  /*1150*/  ULOP3.LUT UR21, UR10, 0x3fff, URZ, 0xc0, !UPT ;  /* 0x00003fff0a157892 */ /* 0x000fe2000f8ec03f */
[----:B------:R-:W-:Y:S01]  /*1160*/  IMAD.SHL.U32 R139, R4, 0x2, RZ ;  /* 0x00000002048b7824 */ /* 0x000fe200078e00ff */
[----:B------:R-:W-:Y:S01]  /*1170*/  ULOP3.LUT UR25, UR5, 0x2, URZ, 0xfc, !UPT ;  /* 0x0000000205197892 */ /* 0x000fe2000f8efc3f */
[----:B------:R-:W-:Y:S01]  /*1180*/  IMAD.IADD R6, R5, 0x1, -R6 ;  /* 0x0000000105067824 */ /* 0x000fe200078e0a06 */
[----:B------:R-:W-:Y:S01]  /*1190*/  UIADD3 UR22, UR39, 0x104a0, URZ ;  /* 0x000104a027167890 */ /* 0x000fe2000fffe03f */
[C---:B------:R-:W-:Y:S01]  /*11a0*/  IMAD R3, R2.reuse, 0x400, R139 ;  /* 0x0000040002037824 */ /* 0x040fe200078e028b */
[----:B------:R-:W-:Y:S01]  /*11b0*/  UMOV UR20, URZ ;  /* 0x0000003f00147c82 */ /* 0x000fe20008000000 */
[----:B------:R-:W-:Y:S01]  /*11c0*/  VIADD R5, R7, 0x3f ;  /* 0x0000003f07057836 */ /* 0x000fe20000000000 */
[----:B------:R-:W-:Y:S01]  /*11d0*/  UMOV UR36, URZ ;  /* 0x0000003f00247c82 */ /* 0x000fe20008000000 */
[--C-:B------:R-:W-:Y:S01]  /*11e0*/  IMAD R145, R2, -0x200, R3.reuse ;  /* 0xfffffe0002917824 */ /* 0x100fe200078e0203 */
[----:B------:R-:W-:Y:S01]  /*11f0*/  UMOV UR29, URZ ;  /* 0x0000003f001d7c82 */ /* 0x000fe20008000000 */
[----:B------:R-:W-:Y:S01]  /*1200*/  IMAD R3, R6, 0x8, R3 ;  /* 0x0000000806037824 */ /* 0x000fe200078e0203 */
[----:B------:R-:W-:Y:S01]  /*1210*/  SHF.R.S32.HI R4, RZ, 0x1f, R5 ;  /* 0x0000001fff047819 */ /* 0x000fe20000011405 */
[----:B------:R-:W-:Y:S01]  /*1220*/  IMAD.U32 R7, RZ, RZ, UR38 ;  /* 0x00000026ff077e24 */ /* 0x000fe2000f8e00ff */
[----:B------:R-:W-:Y:S01]  /*1230*/  ULDC.64 UR30, c[0x0][0x208] ;  /* 0x00008200001e7ab9 */ /* 0x000fe20000000a00 */
[----:B------:R-:W-:Y:S01]  /*1240*/  IMAD R144, R2, 0x10, R6 ;  /* 0x0000001002907824 */ /* 0x000fe200078e0206 */
[----:B------:R-:W-:Y:S01]  /*1250*/  LEA R3, R3, UR39, 0x1 ;  /* 0x0000002703037c11 */ /* 0x000fe2000f8e08ff */
[----:B------:R-:W-:Y:S01]  /*1260*/  IMAD R145, R6, 0x20, R145 ;  /* 0x0000002006917824 */ /* 0x000fe200078e0291 */
[----:B------:R-:W-:Y:S01]  /*1270*/  LEA.HI R4, R4, R5, RZ, 0x6 ;  /* 0x0000000504047211 */ /* 0x000fe200078f30ff */
[----:B------:R-:W-:Y:S01]  /*1280*/  IMAD R144, R7, 0x40, R144 ;  /* 0x0000004007907824 */ /* 0x000fe200078e0290 */
[----:B------:R-:W-:Y:S01]  /*1290*/  ULDC UR8, c[0x0][0x28c] ;  /* 0x0000a30000087ab9 */ /* 0x000fe20000000800 */
[----:B------:R-:W-:Y:S01]  /*12a0*/  IMAD R146, R146, 0x2000, R3 ;  /* 0x0000200092927824 */ /* 0x000fe200078e0203 */
[----:B------:R-:W-:Y:S01]  /*12b0*/  SHF.R.S32.HI R148, RZ, 0x6, R4 ;  /* 0x00000006ff947819 */ /* 0x000fe20000011404 */
[----:B------:R-:W-:Y:S01]  /*12c0*/  IMAD.MOV.U32 R149, RZ, RZ, RZ ;  /* 0x000000ffff957224 */ /* 0x000fe200078e00ff */
[----:B------:R-:W-:Y:S01]  /*12d0*/  ULOP3.LUT UR9, UR23, 0x10000, URZ, 0xfc, !UPT ;  /* 0x0001000017097892 */ /* 0x000fe2000f8efc3f */
[----:B------:R-:W-:Y:S01]  /*12e0*/  IMAD.MOV.U32 R104, RZ, RZ, RZ ;  /* 0x000000ffff687224 */ /* 0x000fe200078e00ff */
[----:B------:R-:W-:-:S02]  /*12f0*/  ULOP3.LUT UR10, UR24, 0x10000, URZ, 0xfc, !UPT ;  /* 0x00010000180a7892 */ /* 0x000fc4000f8efc3f */
[----:B------:R-:W-:Y:S01]  /*1300*/  ULOP3.LUT UR13, UR21, 0x80000, URZ, 0xfc, !UPT ;  /* 0x00080000150d7892 */ /* 0x000fe2000f8efc3f */
[----:B------:R-:W-:Y:S01]  /*1310*/  ULDC UR11, c[0x0][0xa04] ;  /* 0x00028100000b7ab9 */ /* 0x000fe20000000800 */
[----:B------:R-:W-:-:S10]  /*1320*/  ULDC UR12, c[0x0][0xa00] ;  /* 0x00028000000c7ab9 */ /* 0x000fd40000000800 */
.L_x_40:
[----:B------:R-:W-:Y:S05]  /*1330*/  @!P0 BRA `(.L_x_19) ;  /* 0x0000000000048947 */ /* 0x000fea0003800000 */
[----:B------:R-:W-:Y:S01]  /*1340*/  BPT.TRAP 0x1 ;  /* 0x000000040000795c */ /* 0x000fe20000300000 */
.L_x_19:
[----:B------:R-:W-:Y:S01]  /*1350*/  ULEA UR14, UR29, UR39, 0x3 ;  /* 0x000000271d0e7291 */ /* 0x000fe2000f8e183f */
[----:B------:R-:W-:-:S08]  /*1360*/  SHF.L.U32 R2, R149, 0x1f, RZ ;  /* 0x0000001f95027819 */ /* 0x000fd000000006ff */
[----:B------:R-:W1:Y:S02]  /*1370*/  SYNCS.PHASECHK.TRANS64.TRYWAIT P1, [UR14+0x10400], R2 ;  /* 0x01040002ff0075a7 */ /* 0x000e64000802014e */
[----:B-1----:R-:W-:Y:S05]  /*1380*/  @!P1 BRA `(.L_x_20) ;  /* 0x0000006000a89947 */ /* 0x002fea0003800000 */
.L_x_125:
[----:B------:R-:W-:Y:S01]  /*1390*/  ULEA UR18, UR29, UR10, 0x8 ;  /* 0x0000000a1d127291 */ /* 0x000fe2000f8e403f */
[----:B------:R-:W-:Y:S01]  /*13a0*/  WARPGROUP.ARRIVE ;  /* 0x00000000000079c5 */ /* 0x000fe20000000000 */
[----:B------:R-:W-:Y:S01]  /*13b0*/  ULEA UR14, UR26, UR9, 0x8 ;  /* 0x000000091a0e7291 */ /* 0x000fe2000f8e403f */
[----:B------:R-:W-:Y:S01]  /*13c0*/  UMOV UR19, 0x80000020 ;  /* 0x8000002000137882 */ /* 0x000fe20000000000 */
[----:B------:R-:W-:Y:S01]  /*13d0*/  UMOV UR17, 0x80000020 ;  /* 0x8000002000117882 */ /* 0x000fe20000000000 */
[----:B------:R-:W-:-:S04]  /*13e0*/  UIADD3 UR27, UR29, 0x1, URZ ;  /* 0x000000011d1b7890 */ /* 0x000fc8000fffe03f */
[----:B------:R-:W-:Y:S01]  /*13f0*/  UMOV UR16, UR14 ;  /* 0x0000000e00107c82 */ /* 0x000fe20008000000 */
[----:B------:R-:W-:Y:S01]  /*1400*/  UISETP.NE.AND UP0, UPT, UR27, 0x4, UPT ;  /* 0x000000041b00788c */ /* 0x000fe2000bf05270 */
[----:B------:R-:W-:Y:S01]  /*1410*/  HGMMA.64x64x16.F32 R56, gdesc[UR16], RZ, !UPT, gsb0 ;  /* 0x00e00000103879f0 */ /* 0x000fe2000c0008ff */
[----:B------:R-:W-:Y:S02]  /*1420*/  UIADD3 UR18, UR18, 0x2, URZ ;  /* 0x0000000212127890 */ /* 0x000fe4000fffe03f */
[----:B------:R-:W-:Y:S01]  /*1430*/  UIADD3 UR16, UR14, 0x2, URZ ;  /* 0x000000020e107890 */ /* 0x000fe2000fffe03f */
[----:B------:R-:W-:Y:S01]  /*1440*/  UMOV UR19, 0x80000020 ;  /* 0x8000002000137882 */ /* 0x000fe20000000000 */
[----:B------:R-:W-:Y:S01]  /*1450*/  UMOV UR17, 0x80000020 ;  /* 0x8000002000117882 */ /* 0x000fe20000000000 */
[----:B------:R-:W-:Y:S02]  /*1460*/  USEL UR15, URZ, 0x1, UP0 ;  /* 0x000000013f0f7887 */ /* 0x000fe40008000000 */
[----:B------:R-:W-:-:S04]  /*1470*/  USEL UR27, UR27, URZ, UP0 ;  /* 0x0000003f1b1b7287 */ /* 0x000fc80008000000 */
[----:B------:R-:W-:Y:S01]  /*1480*/  LOP3.LUT R149, R149, UR15, RZ, 0x3c, !PT ;  /* 0x0000000f95957c12 */ /* 0x000fe2000f8e3cff */
[----:B------:R-:W-:Y:S02]  /*1490*/  WARPGROUP.DEPBAR.LE gsb0, 0x0 ;  /* 0x00008000000079c5 */ /* 0x000fe40000010000 */
[----:B------:R-:W-:-:S06]  /*14a0*/  WARPGROUP.ARRIVE ;  /* 0x00000000000079c5 */ /* 0x000fcc0000000000 */
[----:B------:R-:W-:Y:S03]  /*14b0*/  HGMMA.64x64x16.F32 R56, gdesc[UR16], R56, gsb0 ;  /* 0x00e00000103879f0 */ /* 0x000fe60008000838 */
[----:B------:R-:W-:Y:S02]  /*14c0*/  WARPGROUP.DEPBAR.LE gsb0, 0x0 ;  /* 0x00008000000079c5 */ /* 0x000fe40000010000 */
[----:B------:R-:W-:Y:S05]  /*14d0*/  @!P0 BRA `(.L_x_21) ;  /* 0x0000000000048947 */ /* 0x000fea0003800000 */
[----:B------:R-:W-:Y:S01]  /*14e0*/  BPT.TRAP 0x1 ;  /* 0x000000040000795c */ /* 0x000fe20000300000 */
.L_x_21:
[----:B------:R-:W-:Y:S01]  /*14f0*/  ULEA UR15, UR27, UR39, 0x3 ;  /* 0x000000271b0f7291 */ /* 0x000fe2000f8e183f */
[----:B------:R-:W-:Y:S01]  /*1500*/  SHF.L.U32 R6, R149, 0x1f, RZ ;  /* 0x0000001f95067819 */ /* 0x000fe200000006ff */
[----:B-1----:R-:W1:Y:S01]  /*1510*/  MUFU.RCP64H R3, 2.3591403961181640625 ;  /* 0x4002df8500037908 */ /* 0x002e620000001800 */
[----:B------:R-:W-:Y:S02]  /*1520*/  IMAD.MOV.U32 R4, RZ, RZ, 0x458a2bb4 ;  /* 0x458a2bb4ff047424 */ /* 0x000fe400078e00ff */
[----:B------:R-:W-:Y:S02]  /*1530*/  IMAD.MOV.U32 R5, RZ, RZ, 0x4002df85 ;  /* 0x4002df85ff057424 */ /* 0x000fe400078e00ff */
[----:B------:R-:W-:Y:S02]  /*1540*/  IMAD.MOV.U32 R2, RZ, RZ, RZ ;  /* 0x000000ffff027224 */ /* 0x000fe400078e00ff */
[----:B------:R-:W2:Y:S04]  /*1550*/  SYNCS.PHASECHK.TRANS64.TRYWAIT P1, [UR15+0x10400], R6 ;  /* 0x01040006ff0075a7 */ /* 0x000ea8000802014f */
[----:B-1----:R-:W-:-:S08]  /*1560*/  DFMA R4, R2, -R4, 1 ;  /* 0x3ff000000204742b */ /* 0x002fd00000000804 */
[----:B------:R-:W-:-:S08]  /*1570*/  DFMA R4, R4, R4, R4 ;  /* 0x000000040404722b */ /* 0x000fd00000000004 */
[----:B------:R-:W-:Y:S01]  /*1580*/  DFMA R4, R2, R4, R2 ;  /* 0x000000040204722b */ /* 0x000fe20000000002 */
[----:B--2---:R-:W-:Y:S10]  /*1590*/  @!P1 BRA `(.L_x_22) ;  /* 0x00000060003c9947 */ /* 0x004ff40003800000 */
.L_x_126:
[----:B------:R-:W-:Y:S01]  /*15a0*/  UMOV UR16, 0x2c515da4 ;  /* 0x2c515da400107882 */ /* 0x000fe20000000000 */
[----:B------:R-:W-:Y:S01]  /*15b0*/  UMOV UR17, 0x3fd6fc2a ;  /* 0x3fd6fc2a00117882 */ /* 0x000fe20000000000 */
[----:B------:R-:W-:Y:S01]  /*15c0*/  IMAD.MOV.U32 R8, RZ, RZ, -0x748574fc ;  /* 0x8b7a8b04ff087424 */ /* 0x000fe200078e00ff */
[C---:B-1----:R-:W-:Y:S01]  /*15d0*/  DMUL R2, R4.reuse, UR16 ;  /* 0x0000001004027c28 */ /* 0x042fe20008000000 */
[----:B------:R-:W-:Y:S01]  /*15e0*/  IMAD.MOV.U32 R9, RZ, RZ, 0x3ed0ee25 ;  /* 0x3ed0ee25ff097424 */ /* 0x000fe200078e00ff */
[----:B------:R-:W-:Y:S01]  /*15f0*/  UMOV UR18, 0x3ae80f1e ;  /* 0x3ae80f1e00127882 */ /* 0x000fe20000000000 */
[----:B------:R-:W-:Y:S01]  /*1600*/  UMOV UR19, 0x3eb1380b ;  /* 0x3eb1380b00137882 */ /* 0x000fe20000000000 */
[----:B------:R-:W-:Y:S01]  /*1610*/  IMAD.MOV.U32 R14, RZ, RZ, -0x105c611 ;  /* 0xfefa39efff0e7424 */ /* 0x000fe200078e00ff */
[----:B------:R-:W-:Y:S01]  /*1620*/  STL.128 [R1+0x20], RZ ;  /* 0x000020ff01007387 */ /* 0x000fe20000100c00 */
[----:B------:R-:W-:Y:S02]  /*1630*/  IMAD.MOV.U32 R15, RZ, RZ, 0x3fe62e42 ;  /* 0x3fe62e42ff0f7424 */ /* 0x000fe400078e00ff */
[----:B------:R-:W-:Y:S01]  /*1640*/  DFMA R2, R4, UR16, R2 ;  /* 0x0000001004027c2b */ /* 0x000fe20008000002 */
[----:B------:R-:W-:Y:S04]  /*1650*/  STL.128 [R1], RZ ;  /* 0x000000ff01007387 */ /* 0x000fe80000100c00 */
[----:B------:R-:W-:Y:S03]  /*1660*/  STL.128 [R1+0x10], RZ ;  /* 0x000010ff01007387 */ /* 0x000fe60000100c00 */
[C---:B------:R-:W-:Y:S01]  /*1670*/  DMUL R6, R2.reuse, R2 ;  /* 0x0000000202067228 */ /* 0x040fe20000000000 */
[----:B------:R-:W-:Y:S01]  /*1680*/  STL.128 [R1+0x30], RZ ;  /* 0x000030ff01007387 */ /* 0x000fe20000100c00 */
[----:B------:R-:W-:-:S02]  /*1690*/  DADD R10, -R2, UR16 ;  /* 0x00000010020a7e29 */ /* 0x000fc40008000100 */
[----:B------:R-:W-:Y:S01]  /*16a0*/  DFMA R12, R14, 1, R2 ;  /* 0x3ff000000e0c782b */ /* 0x000fe20000000002 */
[----:B------:R-:W-:Y:S03]  /*16b0*/  STL.128 [R1+0x40], RZ ;  /* 0x000040ff01007387 */ /* 0x000fe60000100c00 */
[----:B------:R-:W-:Y:S01]  /*16c0*/  DFMA R8, R6, UR18, R8 ;  /* 0x0000001206087c2b */ /* 0x000fe20008000008 */
[----:B------:R-:W-:Y:S01]  /*16d0*/  UMOV UR18, 0x9f02676f ;  /* 0x9f02676f00127882 */ /* 0x000fe20000000000 */
[----:B------:R-:W-:Y:S01]  /*16e0*/  UMOV UR19, 0x3ef3b266 ;  /* 0x3ef3b26600137882 */ /* 0x000fe20000000000 */
[----:B------:R-:W-:Y:S01]  /*16f0*/  DADD R10, R10, R10 ;  /* 0x000000000a0a7229 */ /* 0x000fe2000000000a */
[----:B------:R-:W-:Y:S01]  /*1700*/  STL.128 [R1+0x50], RZ ;  /* 0x000050ff01007387 */ /* 0x000fe20000100c00 */
[----:B------:R-:W-:-:S03]  /*1710*/  DFMA R14, R14, -1, R12 ;  /* 0xbff000000e0e782b */ /* 0x000fc6000000000c */
[----:B------:R-:W-:Y:S01]  /*1720*/  DFMA R8, R6, R8, UR18 ;  /* 0x0000001206087e2b */ /* 0x000fe20008000008 */
[----:B------:R-:W-:Y:S01]  /*1730*/  UMOV UR18, 0xa9ab0956 ;  /* 0xa9ab095600127882 */ /* 0x000fe20000000000 */
[----:B------:R-:W-:Y:S01]  /*1740*/  UMOV UR19, 0x3f1745cb ;  /* 0x3f1745cb00137882 */ /* 0x000fe20000000000 */
[C---:B------:R-:W-:Y:S01]  /*1750*/  DFMA R10, -R2.reuse, UR16, R10 ;  /* 0x00000010020a7c2b */ /* 0x040fe2000800010a */
[----:B------:R-:W-:Y:S01]  /*1760*/  UMOV UR16, 0xffda0d24 ;  /* 0xffda0d2400107882 */ /* 0x000fe20000000000 */
[----:B------:R-:W-:Y:S01]  /*1770*/  DADD R14, -R2, R14 ;  /* 0x00000000020e7229 */ /* 0x000fe2000000010e */
[----:B------:R-:W-:Y:S01]  /*1780*/  UMOV UR17, 0x3c7777d0 ;  /* 0x3c7777d000117882 */ /* 0x000fe20000000000 */
[----:B------:R-:W-:Y:S01]  /*1790*/  STL.128 [R1+0x60], RZ ;  /* 0x000060ff01007387 */ /* 0x000fe20000100c00 */
[----:B------:R-:W-:Y:S01]  /*17a0*/  DFMA R8, R6, R8, UR18 ;  /* 0x0000001206087e2b */ /* 0x000fe20008000008 */
[----:B------:R-:W-:Y:S01]  /*17b0*/  UMOV UR18, 0x2d1b5154 ;  /* 0x2d1b515400127882 */ /* 0x000fe20000000000 */
[----:B------:R-:W-:Y:S01]  /*17c0*/  UMOV UR19, 0x3f3c71c7 ;  /* 0x3f3c71c700137882 */ /* 0x000fe20000000000 */
[----:B------:R-:W-:Y:S01]  /*17d0*/  DMUL R10, R4, R10 ;  /* 0x0000000a040a7228 */ /* 0x000fe20000000000 */
[----:B------:R-:W-:Y:S01]  /*17e0*/  STL.128 [R1+0x70], RZ ;  /* 0x000070ff01007387 */ /* 0x000fe20000100c00 */
[----:B------:R-:W-:-:S03]  /*17f0*/  IMAD.U32 R4, RZ, RZ, UR29 ;  /* 0x0000001dff047e24 */ /* 0x000fc6000f8e00ff */
[----:B------:R-:W-:Y:S01]  /*1800*/  DFMA R8, R6, R8, UR18 ;  /* 0x0000001206087e2b */ /* 0x000fe20008000008 */
[----:B------:R-:W-:Y:S01]  /*1810*/  UMOV UR18, 0x923be72d ;  /* 0x923be72d00127882 */ /* 0x000fe20000000000 */
[----:B------:R-:W-:Y:S01]  /*1820*/  UMOV UR19, 0x3f624924 ;  /* 0x3f62492400137882 */ /* 0x000fe20000000000 */
[----:B------:R-:W-:-:S05]  /*1830*/  IMAD R4, R4, 0x40, R139 ;  /* 0x0000004004047824 */ /* 0x000fca00078e028b */
[----:B------:R-:W-:Y:S01]  /*1840*/  DFMA R8, R6, R8, UR18 ;  /* 0x0000001206087e2b */ /* 0x000fe20008000008 */
[----:B------:R-:W-:Y:S01]  /*1850*/  UMOV UR18, 0x9999a3c4 ;  /* 0x9999a3c400127882 */ /* 0x000fe20000000000 */
[----:B------:R-:W-:-:S06]  /*1860*/  UMOV UR19, 0x3f899999 ;  /* 0x3f89999900137882 */ /* 0x000fcc0000000000 */
[----:B------:R-:W-:Y:S01]  /*1870*/  DFMA R8, R6, R8, UR18 ;  /* 0x0000001206087e2b */ /* 0x000fe20008000008 */
[----:B------:R-:W-:Y:S01]  /*1880*/  UMOV UR18, 0x55555554 ;  /* 0x5555555400127882 */ /* 0x000fe20000000000 */
[----:B------:R-:W-:-:S06]  /*1890*/  UMOV UR19, 0x3fb55555 ;  /* 0x3fb5555500137882 */ /* 0x000fcc0000000000 */
[----:B------:R-:W-:Y:S01]  /*18a0*/  DFMA R8, R6, R8, UR18 ;  /* 0x0000001206087e2b */ /* 0x000fe20008000008 */
[----:B------:R-:W-:Y:S01]  /*18b0*/  ULEA UR18, UR27, UR10, 0x8 ;  /* 0x0000000a1b127291 */ /* 0x000fe2000f8e403f */
[----:B------:R-:W-:-:S06]  /*18c0*/  UMOV UR19, 0x80000020 ;  /* 0x8000002000137882 */ /* 0x000fcc0000000000 */
[----:B------:R-:W-:-:S08]  /*18d0*/  DMUL R8, R6, R8 ;  /* 0x0000000806087228 */ /* 0x000fd00000000000 */
[----:B------:R-:W-:Y:S01]  /*18e0*/  DFMA R8, R2, R8, R10 ;  /* 0x000000080208722b */ /* 0x000fe2000000000a */
[----:B------:R-:W-:Y:S01]  /*18f0*/  IMAD.MOV.U32 R2, RZ, RZ, 0x3b39803f ;  /* 0x3b39803fff027424 */ /* 0x000fe200078e00ff */
[----:B------:R-:W-:Y:S01]  /*1900*/  LEA R11, R4, UR39, 0x2 ;  /* 0x00000027040b7c11 */ /* 0x000fe2000f8e10ff */
[----:B------:R-:W-:-:S05]  /*1910*/  IMAD.MOV.U32 R3, RZ, RZ, 0x3c7abc9e ;  /* 0x3c7abc9eff037424 */ /* 0x000fca00078e00ff */
[----:B------:R-:W-:Y:S01]  /*1920*/  DADD R8, R8, -R14 ;  /* 0x0000000008087229 */ /* 0x000fe2000000080e */
[----:B------:R-:W1:Y:S04]  /*1930*/  LDS.64 R4, [R11+0x10000] ;  /* 0x010000000b047984 */ /* 0x000e680000000a00 */
[----:B------:R-:W2:Y:S03]  /*1940*/  LDS.64 R6, [R11+0x10020] ;  /* 0x010020000b067984 */ /* 0x000ea60000000a00 */
[----:B------:R-:W-:Y:S01]  /*1950*/  DFMA R8, R2, 1, R8 ;  /* 0x3ff000000208782b */ /* 0x000fe20000000008 */
[----:B------:R-:W-:Y:S04]  /*1960*/  LDS.64 R16, [R11+0x10060] ;  /* 0x010060000b107984 */ /* 0x000fe80000000a00 */
[----:B------:R-:W-:Y:S03]  /*1970*/  LDS.64 R20, [R11+0x10080] ;  /* 0x010080000b147984 */ /* 0x000fe60000000a00 */
[----:B------:R-:W-:Y:S01]  /*1980*/  DADD R8, R12, R8 ;  /* 0x000000000c087229 */ /* 0x000fe20000000008 */
[----:B------:R-:W-:Y:S04]  /*1990*/  LDS.64 R120, [R11+0x100a0] ;  /* 0x0100a0000b787984 */ /* 0x000fe80000000a00 */
[----:B------:R-:W3:Y:S01]  /*19a0*/  LDS.64 R12, [R11+0x10040] ;  /* 0x010040000b0c7984 */ /* 0x000ee20000000a00 */
[----:B------:R-:W-:-:S02]  /*19b0*/  WARPGROUP.ARRIVE ;  /* 0x00000000000079c5 */ /* 0x000fc40000000000 */
[----:B------:R-:W-:Y:S01]  /*19c0*/  DMUL R2, R8, UR16 ;  /* 0x0000001008027c28 */ /* 0x000fe20008000000 */
[----:B------:R-:W-:Y:S01]  /*19d0*/  UMOV UR16, 0x652b82fe ;  /* 0x652b82fe00107882 */ /* 0x000fe20000000000 */
[----:B------:R-:W-:-:S06]  /*19e0*/  UMOV UR17, 0x3ff71547 ;  /* 0x3ff7154700117882 */ /* 0x000fcc0000000000 */
[----:B------:R-:W-:Y:S01]  /*19f0*/  DFMA R2, R8, UR16, R2 ;  /* 0x0000001008027c2b */ /* 0x000fe20008000002 */
[----:B------:R-:W-:Y:S01]  /*1a00*/  UIADD3 UR16, UR14, 0x100, URZ ;  /* 0x000001000e107890 */ /* 0x000fe2000fffe03f */
[----:B------:R-:W-:-:S08]  /*1a10*/  UMOV UR17, 0x80000020 ;  /* 0x8000002000117882 */ /* 0x000fd00000000000 */
[----:B------:R-:W-:Y:S01]  /*1a20*/  HGMMA.64x64x16.F32 R24, gdesc[UR16], RZ, !UPT, gsb0 ;  /* 0x00e00000101879f0 */ /* 0x000fe2000c0008ff */
[----:B------:R4:W1:Y:S01]  /*1a30*/  F2F.F32.F64 R3, R2 ;  /* 0x0000000200037310 */ /* 0x0008620000301000 */
[----:B------:R-:W-:Y:S02]  /*1a40*/  UIADD3 UR16, UR14, 0x102, URZ ;  /* 0x000001020e107890 */ /* 0x000fe4000fffe03f */
[----:B------:R-:W-:Y:S01]  /*1a50*/  UIADD3 UR18, UR18, 0x2, URZ ;  /* 0x0000000212127890 */ /* 0x000fe2000fffe03f */
[----:B------:R-:W-:Y:S01]  /*1a60*/  UMOV UR17, 0x80000020 ;  /* 0x8000002000117882 */ /* 0x000fe20000000000 */
[----:B------:R-:W-:Y:S01]  /*1a70*/  UMOV UR19, 0x80000020 ;  /* 0x8000002000137882 */ /* 0x000fe20000000000 */
[----:B------:R-:W-:Y:S01]  /*1a80*/  ULEA UR14, UR36, UR37, 0x1 ;  /* 0x00000025240e7291 */ /* 0x000fe2000f8e083f */
[----:B----4-:R-:W-:-:S03]  /*1a90*/  IMAD.U32 R2, RZ, RZ, UR27 ;  /* 0x0000001bff027e24 */ /* 0x010fc6000f8e00ff */
[----:B------:R-:W-:Y:S01]  /*1aa0*/  ULEA UR14, UR14, UR22, 0x3 ;  /* 0x000000160e0e7291 */ /* 0x000fe2000f8e183f */
[----:B------:R-:W-:Y:S02]  /*1ab0*/  IMAD R2, R2, 0x40, R139 ;  /* 0x0000004002027824 */ /* 0x000fe400078e028b */
[C---:B-1----:R-:W-:Y:S01]  /*1ac0*/  FMUL R4, R3.reuse, R4 ;  /* 0x0000000403047220 */ /* 0x042fe20000400000 */
[C---:B------:R-:W-:Y:S01]  /*1ad0*/  FMUL R5, R3.reuse, R5 ;  /* 0x0000000503057220 */ /* 0x040fe20000400000 */
[C---:B--2---:R-:W-:Y:S01]  /*1ae0*/  FMUL R8, R3.reuse, R6 ;  /* 0x0000000603087220 */ /* 0x044fe20000400000 */
[C---:B---3--:R-:W-:Y:S01]  /*1af0*/  FMUL R12, R3.reuse, R12 ;  /* 0x0000000c030c7220 */ /* 0x048fe20000400000 */
[C---:B------:R-:W-:Y:S01]  /*1b00*/  FMUL R13, R3.reuse, R13 ;  /* 0x0000000d030d7220 */ /* 0x040fe20000400000 */
[C---:B------:R-:W-:Y:S01]  /*1b10*/  FMUL R9, R3.reuse, R7 ;  /* 0x0000000703097220 */ /* 0x040fe20000400000 */
[----:B------:R-:W-:Y:S02]  /*1b20*/  IMAD.MOV.U32 R6, RZ, RZ, R4 ;  /* 0x000000ffff067224 */ /* 0x000fe400078e0004 */
[----:B------:R-:W-:Y:S01]  /*1b30*/  FMUL R16, R3, R16 ;  /* 0x0000001003107220 */ /* 0x000fe20000400000 */
[----:B------:R-:W-:-:S02]  /*1b40*/  IMAD.MOV.U32 R14, RZ, RZ, R12 ;  /* 0x000000ffff0e7224 */ /* 0x000fc400078e000c */
[C---:B------:R-:W-:Y:S01]  /*1b50*/  FMUL R17, R3.reuse, R17 ;  /* 0x0000001103117220 */ /* 0x040fe20000400000 */
[----:B------:R-:W-:Y:S02]  /*1b60*/  IMAD.MOV.U32 R15, RZ, RZ, R13 ;  /* 0x000000ffff0f7224 */ /* 0x000fe400078e000d */
[C---:B------:R-:W-:Y:S01]  /*1b70*/  FMUL R20, R3.reuse, R20 ;  /* 0x0000001403147220 */ /* 0x040fe20000400000 */
[----:B------:R-:W-:Y:S02]  /*1b80*/  IMAD.MOV.U32 R7, RZ, RZ, R5 ;  /* 0x000000ffff077224 */ /* 0x000fe400078e0005 */
[C---:B------:R-:W-:Y:S01]  /*1b90*/  FMUL R21, R3.reuse, R21 ;  /* 0x0000001503157220 */ /* 0x040fe20000400000 */
[----:B------:R-:W-:Y:S01]  /*1ba0*/  IMAD.MOV.U32 R10, RZ, RZ, R8 ;  /* 0x000000ffff0a7224 */ /* 0x000fe200078e0008 */
[----:B------:R1:W-:Y:S01]  /*1bb0*/  STL.128 [R1+0x20], R12 ;  /* 0x0000200c01007387 */ /* 0x0003e20000100c00 */
[C---:B------:R-:W-:Y:S01]  /*1bc0*/  FMUL R120, R3.reuse, R120 ;  /* 0x0000007803787220 */ /* 0x040fe20000400000 */
[----:B------:R-:W-:Y:S01]  /*1bd0*/  FMUL R121, R3, R121 ;  /* 0x0000007903797220 */ /* 0x000fe20000400000 */
[----:B------:R-:W-:Y:S01]  /*1be0*/  IMAD.MOV.U32 R18, RZ, RZ, R16 ;  /* 0x000000ffff127224 */ /* 0x000fe200078e0010 */
[----:B------:R-:W-:Y:S01]  /*1bf0*/  STL.128 [R1], R4 ;  /* 0x0000000401007387 */ /* 0x000fe20000100c00 */
[----:B------:R-:W-:-:S02]  /*1c00*/  IMAD.MOV.U32 R19, RZ, RZ, R17 ;  /* 0x000000ffff137224 */ /* 0x000fc400078e0011 */
[----:B------:R-:W-:Y:S02]  /*1c10*/  IMAD.MOV.U32 R22, RZ, RZ, R20 ;  /* 0x000000ffff167224 */ /* 0x000fe400078e0014 */
[----:B------:R-:W-:Y:S01]  /*1c20*/  IMAD.MOV.U32 R23, RZ, RZ, R21 ;  /* 0x000000ffff177224 */ /* 0x000fe200078e0015 */
[----:B------:R-:W-:Y:S01]  /*1c30*/  STL.128 [R1+0x30], R16 ;  /* 0x0000301001007387 */ /* 0x000fe20000100c00 */
[----:B------:R-:W-:Y:S02]  /*1c40*/  IMAD.MOV.U32 R122, RZ, RZ, R120 ;  /* 0x000000ffff7a7224 */ /* 0x000fe400078e0078 */
[----:B------:R-:W-:Y:S01]  /*1c50*/  IMAD.MOV.U32 R123, RZ, RZ, R121 ;  /* 0x000000ffff7b7224 */ /* 0x000fe200078e0079 */
[----:B------:R-:W-:Y:S01]  /*1c60*/  STL.128 [R1+0x40], R20 ;  /* 0x0000401401007387 */ /* 0x000fe20000100c00 */
[----:B-1----:R-:W-:Y:S02]  /*1c70*/  LEA R12, R2, UR39, 0x2 ;  /* 0x00000027020c7c11 */ /* 0x002fe4000f8e10ff */
[----:B------:R-:W-:Y:S01]  /*1c80*/  SHF.L.U32 R13, R0, 0x1f, RZ ;  /* 0x0000001f000d7819 */ /* 0x000fe200000006ff */
[----:B------:R-:W-:Y:S01]  /*1c90*/  STL.128 [R1+0x50], R120 ;  /* 0x0000507801007387 */ /* 0x000fe20000100c00 */
[----:B------:R-:W-:-:S03]  /*1ca0*/  WARPGROUP.DEPBAR.LE gsb0, 0x0 ;  /* 0x00008000000079c5 */ /* 0x000fc60000010000 */
[----:B------:R-:W1:Y:S04]  /*1cb0*/  LDS.64 R124, [R11+0x100c0] ;  /* 0x0100c0000b7c7984 */ /* 0x000e680000000a00 */
[----:B------:R2:W3:Y:S04]  /*1cc0*/  LDS.64 R126, [R11+0x100e0] ;  /* 0x0100e0000b7e7984 */ /* 0x0004e80000000a00 */
[----:B------:R-:W4:Y:S01]  /*1cd0*/  LDS.64 R134, [R12+0x10000] ;  /* 0x010000000c867984 */ /* 0x000f220000000a00 */
[----:B--2---:R-:W-:-:S03]  /*1ce0*/  IMAD.MOV.U32 R11, RZ, RZ, R9 ;  /* 0x000000ffff0b7224 */ /* 0x004fc600078e0009 */
[----:B------:R-:W2:Y:S04]  /*1cf0*/  LDS.64 R132, [R12+0x10020] ;  /* 0x010020000c847984 */ /* 0x000ea80000000a00 */
[----:B------:R3:W-:Y:S04]  /*1d00*/  STL.128 [R1+0x10], R8 ;  /* 0x0000100801007387 */ /* 0x0007e80000100c00 */
[----:B------:R1:W2:Y:S04]  /*1d10*/  LDS.64 R130, [R12+0x10040] ;  /* 0x010040000c827984 */ /* 0x0002a80000000a00 */
[----:B------:R1:W2:Y:S04]  /*1d20*/  LDS.64 R128, [R12+0x10060] ;  /* 0x010060000c807984 */ /* 0x0002a80000000a00 */
[----:B------:R1:W2:Y:S04]  /*1d30*/  LDS.64 R154, [R12+0x100a0] ;  /* 0x0100a0000c9a7984 */ /* 0x0002a80000000a00 */
[----:B------:R2:W2:Y:S04]  /*1d40*/  LDS.64 R152, [R12+0x100c0] ;  /* 0x0100c0000c987984 */ /* 0x0004a80000000a00 */
[----:B------:R2:W2:Y:S01]  /*1d50*/  LDS.64 R150, [R12+0x100e0] ;  /* 0x0100e0000c967984 */ /* 0x0004a20000000a00 */
[C---:B-1----:R-:W-:Y:S01]  /*1d60*/  FMUL R4, R3.reuse, R124 ;  /* 0x0000007c03047220 */ /* 0x042fe20000400000 */
[C---:B------:R-:W-:Y:S01]  /*1d70*/  FMUL R5, R3.reuse, R125 ;  /* 0x0000007d03057220 */ /* 0x040fe20000400000 */
[C---:B---3--:R-:W-:Y:S01]  /*1d80*/  FMUL R8, R3.reuse, R126 ;  /* 0x0000007e03087220 */ /* 0x048fe20000400000 */
[----:B------:R-:W-:Y:S01]  /*1d90*/  FMUL R9, R3, R127 ;  /* 0x0000007f03097220 */ /* 0x000fe20000400000 */
[----:B------:R-:W-:Y:S01]  /*1da0*/  IMAD.MOV.U32 R6, RZ, RZ, R4 ;  /* 0x000000ffff067224 */ /* 0x000fe200078e0004 */
[----:B------:R1:W3:Y:S01]  /*1db0*/  LDS.64 R2, [R12+0x10080] ;  /* 0x010080000c027984 */ /* 0x0002e20000000a00 */
[----:B------:R-:W-:Y:S01]  /*1dc0*/  WARPGROUP.ARRIVE ;  /* 0x00000000000079c5 */ /* 0x000fe20000000000 */
[----:B------:R-:W-:-:S02]  /*1dd0*/  IMAD.MOV.U32 R7, RZ, RZ, R5 ;  /* 0x000000ffff077224 */ /* 0x000fc400078e0005 */
[----:B------:R-:W-:Y:S02]  /*1de0*/  IMAD.MOV.U32 R10, RZ, RZ, R8 ;  /* 0x000000ffff0a7224 */ /* 0x000fe400078e0008 */
[----:B------:R-:W-:Y:S01]  /*1df0*/  IMAD.MOV.U32 R11, RZ, RZ, R9 ;  /* 0x000000ffff0b7224 */ /* 0x000fe200078e0009 */
[----:B------:R-:W-:Y:S01]  /*1e00*/  HGMMA.64x64x16.F32 R24, gdesc[UR16], R24, gsb0 ;  /* 0x00e00000101879f0 */ /* 0x000fe20008000818 */
[----:B------:R1:W-:Y:S04]  /*1e10*/  STL.128 [R1+0x60], R4 ;  /* 0x0000600401007387 */ /* 0x0003e80000100c00 */
[----:B------:R1:W-:Y:S01]  /*1e20*/  STL.128 [R1+0x70], R8 ;  /* 0x0000700801007387 */ /* 0x0003e20000100c00 */
[----:B------:R-:W-:Y:S02]  /*1e30*/  WARPGROUP.DEPBAR.LE gsb0, 0x0 ;  /* 0x00008000000079c5 */ /* 0x000fe40000010000 */
[----:B------:R-:W5:Y:S02]  /*1e40*/  SYNCS.PHASECHK.TRANS64.TRYWAIT P1, [UR14], R13 ;  /* 0x0000000dff0075a7 */ /* 0x000f64000802014e */
[----:B-12345:R-:W-:Y:S05]  /*1e50*/  @!P1 BRA `(.L_x_23) ;  /* 0x0000005800249947 */ /* 0x03efea0003800000 */
.L_x_127:
[----:B------:R-:W2:Y:S04]  /*1e60*/  LDL.128 R140, [R1] ;  /* 0x00000000018c7983 */ /* 0x000ea80000100c00 */
[----:B------:R-:W3:Y:S04]  /*1e70*/  LDL.128 R20, [R1+0x10] ;  /* 0x0000100001147983 */ /* 0x000ee80000100c00 */
[----:B------:R-:W4:Y:S04]  /*1e80*/  LDL.128 R124, [R1+0x20] ;  /* 0x00002000017c7983 */ /* 0x000f280000100c00 */
[----:B------:R-:W5:Y:S04]  /*1e90*/  LDL.128 R120, [R1+0x30] ;  /* 0x0000300001787983 */ /* 0x000f680000100c00 */
[----:B------:R-:W5:Y:S04]  /*1ea0*/  LDL.128 R16, [R1+0x40] ;  /* 0x0000400001107983 */ /* 0x000f680000100c00 */
[----:B-1----:R-:W5:Y:S04]  /*1eb0*/  LDL.128 R12, [R1+0x50] ;  /* 0x00005000010c7983 */ /* 0x002f680000100c00 */
[----:B------:R-:W5:Y:S04]  /*1ec0*/  LDL.128 R4, [R1+0x60] ;  /* 0x0000600001047983 */ /* 0x000f680000100c00 */
[----:B------:R-:W5:Y:S01]  /*1ed0*/  LDL.128 R8, [R1+0x70] ;  /* 0x0000700001087983 */ /* 0x000f620000100c00 */
[C---:B------:R-:W-:Y:S01]  /*1ee0*/  VIADD R136, R144.reuse, 0x8 ;  /* 0x0000000890887836 */ /* 0x040fe20000000000 */
[----:B------:R-:W-:Y:S01]  /*1ef0*/  ISETP.GE.AND P1, PT, R144, UR8, PT ;  /* 0x0000000890007c0c */ /* 0x000fe2000bf26270 */
[----:B------:R-:W-:Y:S01]  /*1f00*/  ULOP3.LUT UR28, UR37, 0x1, URZ, 0xc, !UPT ;  /* 0x00000001251c7892 */ /* 0x000fe2000f8e0c3f */
[--C-:B------:R-:W-:Y:S01]  /*1f10*/  FADD R41, R41, -R3.reuse ;  /* 0x8000000329297221 */ /* 0x100fe20000000000 */
[----:B------:R-:W-:Y:S01]  /*1f20*/  USHF.L.U32 UR14, UR36, 0x1, URZ ;  /* 0x00000001240e7899 */ /* 0x000fe2000800063f */
[----:B------:R-:W-:Y:S01]  /*1f30*/  ISETP.GE.AND P2, PT, R136, UR8, PT ;  /* 0x0000000888007c0c */ /* 0x000fe2000bf46270 */
[----:B------:R-:W-:Y:S01]  /*1f40*/  ULEA UR17, UR27, UR24, 0x8 ;  /* 0x000000181b117291 */ /* 0x000fe2000f8e403f */
[----:B------:R-:W-:Y:S01]  /*1f50*/  FSEL R159, R68, -INF , !P1 ;  /* 0xff800000449f7808 */ /* 0x000fe20004800000 */
[----:B------:R-:W-:Y:S01]  /*1f60*/  ULOP3.LUT UR14, UR14, 0xfffffffe, UR28, 0xe2, !UPT ;  /* 0xfffffffe0e0e7892 */ /* 0x000fe2000f8ee21c */
[----:B------:R-:W-:Y:S01]  /*1f70*/  FSEL R68, R73, -INF , !P1 ;  /* 0xff80000049447808 */ /* 0x000fe20004800000 */
[----:B------:R-:W-:Y:S01]  /*1f80*/  UMOV UR15, 0x80000020 ;  /* 0x80000020000f7882 */ /* 0x000fe20000000000 */
[----:B------:R-:W-:Y:S01]  /*1f90*/  FSEL R73, R76, -INF , !P1 ;  /* 0xff8000004c497808 */ /* 0x000fe20004800000 */
[----:B------:R-:W-:Y:S01]  /*1fa0*/  ULEA UR16, UR14, UR22, 0x3 ;  /* 0x000000160e107291 */ /* 0x000fe2000f8e183f */
[----:B------:R-:W-:Y:S01]  /*1fb0*/  FSEL R76, R59, -INF , !P2 ;  /* 0xff8000003b4c7808 */ /* 0x000fe20005000000 */
[----:B------:R-:W-:Y:S01]  /*1fc0*/  FADD R3, R43, -R3 ;  /* 0x800000032b037221 */ /* 0x000fe20000000000 */
[----:B------:R-:W-:Y:S01]  /*1fd0*/  FSEL R137, R58, -INF , !P2 ;  /* 0xff8000003a897808 */ /* 0x000fe20005000000 */
[----:B------:R-:W-:Y:S01]  /*1fe0*/  UMOV UR14, UR17 ;  /* 0x00000011000e7c82 */ /* 0x000fe20008000000 */
[----:B------:R-:W-:Y:S01]  /*1ff0*/  FSEL R58, R61, -INF , !P1 ;  /* 0xff8000003d3a7808 */ /* 0x000fe20004800000 */
[--C-:B------:R-:W-:Y:S01]  /*2000*/  FADD R163, R34, -R130.reuse ;  /* 0x8000008222a37221 */ /* 0x100fe20000000000 */
[----:B------:R-:W-:Y:S01]  /*2010*/  FSEL R61, R64, -INF , !P1 ;  /* 0xff800000403d7808 */ /* 0x000fe20004800000 */
[--C-:B------:R-:W-:Y:S01]  /*2020*/  FADD R35, R35, -R131.reuse ;  /* 0x8000008323237221 */ /* 0x100fe20000000000 */
[----:B------:R-:W-:Y:S01]  /*2030*/  FSEL R156, R65, -INF , !P1 ;  /* 0xff800000419c7808 */ /* 0x000fe20004800000 */
[----:B------:R-:W-:Y:S01]  /*2040*/  SYNCS.ARRIVE.TRANS64.A1T0 RZ, [UR16], RZ ;  /* 0x000000ffffff79a7 */ /* 0x000fe20008100010 */
[----:B------:R-:W-:Y:S01]  /*2050*/  FSEL R157, R72, -INF , !P1 ;  /* 0xff800000489d7808 */ /* 0x000fe20004800000 */
[----:B------:R-:W-:Y:S01]  /*2060*/  FADD R33, R33, -R131 ;  /* 0x8000008321217221 */ /* 0x000fe20000000000 */
[----:B------:R-:W-:Y:S01]  /*2070*/  FSEL R72, R77, -INF , !P1 ;  /* 0xff8000004d487808 */ /* 0x000fe20004800000 */
[----:B------:R-:W-:Y:S01]  /*2080*/  FADD R161, R32, -R130 ;  /* 0x8000008220a17221 */ /* 0x000fe20000000000 */
[----:B------:R-:W-:Y:S01]  /*2090*/  FSEL R65, R84, -INF , !P1 ;  /* 0xff80000054417808 */ /* 0x000fe20004800000 */
[--C-:B------:R-:W-:Y:S01]  /*20a0*/  FADD R37, R37, -R129.reuse ;  /* 0x8000008125257221 */ /* 0x100fe20000000000 */
        /* <DEDUP_REMOVED lines=19> */
[----:B------:R-:W-:Y:S01]  /*21e0*/  FADD R45, R45, -R155 ;  /* 0x8000009b2d2d7221 */ /* 0x000fe20000000000 */
[----:B------:R-:W-:Y:S01]  /*21f0*/  FSEL R62, R87, -INF , !P2 ;  /* 0xff800000573e7808 */ /* 0x000fe20005000000 */
[--C-:B------:R-:W-:Y:S01]  /*2200*/  FADD R87, R29, -R133.reuse ;  /* 0x800000851d577221 */ /* 0x100fe20000000000 */
[----:B------:R-:W-:Y:S01]  /*2210*/  FADD R133, R31, -R133 ;  /* 0x800000851f857221 */ /* 0x000fe20000000000 */
[----:B------:R-:W-:Y:S01]  /*2220*/  FADD R47, R47, -R155 ;  /* 0x8000009b2f2f7221 */ /* 0x000fe20000000000 */
[----:B------:R-:W-:Y:S01]  /*2230*/  UIADD3 UR36, UR36, 0x1, URZ ;  /* 0x0000000124247890 */ /* 0x000fe2000fffe03f */
[--C-:B------:R-:W-:Y:S01]  /*2240*/  FADD R36, R36, -R128.reuse ;  /* 0x8000008024247221 */ /* 0x100fe20000000000 */
[----:B------:R-:W-:Y:S01]  /*2250*/  FADD R38, R38, -R128 ;  /* 0x8000008026267221 */ /* 0x000fe20000000000 */
[--C-:B------:R-:W-:Y:S01]  /*2260*/  FADD R48, R48, -R152.reuse ;  /* 0x8000009830307221 */ /* 0x100fe20000000000 */
[----:B------:R-:W-:Y:S01]  /*2270*/  FADD R50, R50, -R152 ;  /* 0x8000009832327221 */ /* 0x000fe20000000000 */
[--C-:B------:R-:W-:Y:S01]  /*2280*/  FADD R49, R49, -R153.reuse ;  /* 0x8000009931317221 */ /* 0x100fe20000000000 */
[----:B------:R-:W-:Y:S01]  /*2290*/  FADD R51, R51, -R153 ;  /* 0x8000009933337221 */ /* 0x000fe20000000000 */
[----:B------:R-:W-:Y:S01]  /*22a0*/  UISETP.NE.AND UP0, UPT, UR36, 0x2, UPT ;  /* 0x000000022400788c */ /* 0x000fe2000bf05270 */
[--C-:B------:R-:W-:Y:S01]  /*22b0*/  FADD R52, R52, -R150.reuse ;  /* 0x8000009634347221 */ /* 0x100fe20000000000 */
[----:B------:R-:W-:Y:S01]  /*22c0*/  FADD R54, R54, -R150 ;  /* 0x8000009636367221 */ /* 0x000fe20000000000 */
[--C-:B------:R-:W-:Y:S01]  /*22d0*/  FADD R53, R53, -R151.reuse ;  /* 0x8000009735357221 */ /* 0x100fe20000000000 */
[----:B------:R-:W-:Y:S01]  /*22e0*/  FADD R55, R55, -R151 ;  /* 0x8000009737377221 */ /* 0x000fe20000000000 */
[----:B------:R-:W-:-:S02]  /*22f0*/  USEL UR16, URZ, 0x1, UP0 ;  /* 0x000000013f107887 */ /* 0x000fc40008000000 */
[----:B------:R-:W-:-:S04]  /*2300*/  USEL UR36, UR36, URZ, UP0 ;  /* 0x0000003f24247287 */ /* 0x000fc80008000000 */
[----:B------:R-:W-:Y:S01]  /*2310*/  LOP3.LUT R0, R0, UR16, RZ, 0x3c, !PT ;  /* 0x0000001000007c12 */ /* 0x000fe2000f8e3cff */
[----:B--2---:R-:W-:Y:S01]  /*2320*/  FFMA R76, R76, UR11, -R143 ;  /* 0x0000000b4c4c7c23 */ /* 0x004fe2000800088f */
[----:B------:R-:W-:Y:S01]  /*2330*/  FFMA R136, R137, UR11, -R142 ;  /* 0x0000000b89887c23 */ /* 0x000fe2000800088e */
[----:B------:R-:W-:Y:S01]  /*2340*/  FSEL R137, R56, -INF , !P1 ;  /* 0xff80000038897808 */ /* 0x000fe20004800000 */
[----:B------:R-:W-:Y:S01]  /*2350*/  FADD R143, R30, -R132 ;  /* 0x800000841e8f7221 */ /* 0x000fe20000000000 */
[----:B------:R-:W-:Y:S01]  /*2360*/  FSEL R56, R57, -INF , !P1 ;  /* 0xff80000039387808 */ /* 0x000fe20004800000 */
[----:B---3--:R-:W-:Y:S01]  /*2370*/  FFMA R22, R77, UR11, -R22 ;  /* 0x0000000b4d167c23 */ /* 0x008fe20008000816 */
[----:B------:R-:W-:Y:S01]  /*2380*/  FSETP.GEU.AND P3, PT, R76, -126, PT ;  /* 0xc2fc00004c00780b */ /* 0x000fe20003f6e000 */
[----:B------:R-:W-:Y:S01]  /*2390*/  FFMA R137, R137, UR11, -R140 ;  /* 0x0000000b89897c23 */ /* 0x000fe2000800088c */
[----:B------:R-:W-:Y:S01]  /*23a0*/  FSEL R57, R60, -INF , !P1 ;  /* 0xff8000003c397808 */ /* 0x000fe20004800000 */
[----:B------:R-:W-:Y:S01]  /*23b0*/  FFMA R56, R56, UR11, -R141 ;  /* 0x0000000b38387c23 */ /* 0x000fe2000800088d */
[----:B------:R-:W-:Y:S01]  /*23c0*/  FSEL R142, R69, -INF , !P1 ;  /* 0xff800000458e7808 */ /* 0x000fe20004800000 */
[----:B------:R-:W-:Y:S01]  /*23d0*/  FFMA R21, R58, UR11, -R21 ;  /* 0x0000000b3a157c23 */ /* 0x000fe20008000815 */
[----:B------:R-:W-:Y:S01]  /*23e0*/  FSEL R69, R80, -INF , !P1 ;  /* 0xff80000050457808 */ /* 0x000fe20004800000 */
[----:B------:R-:W-:Y:S01]  /*23f0*/  FFMA R20, R57, UR11, -R20 ;  /* 0x0000000b39147c23 */ /* 0x000fe20008000814 */
[----:B------:R-:W-:Y:S01]  /*2400*/  FSEL R60, R81, -INF , !P1 ;  /* 0xff800000513c7808 */ /* 0x000fe20004800000 */
[----:B----4-:R-:W-:Y:S01]  /*2410*/  FFMA R84, R84, UR11, -R127 ;  /* 0x0000000b54547c23 */ /* 0x010fe2000800087f */
[----:B------:R-:W-:Y:S01]  /*2420*/  FSETP.GEU.AND P1, PT, R136, -126, PT ;  /* 0xc2fc00008800780b */ /* 0x000fe20003f2e000 */
[----:B-----5:R-:W-:Y:S01]  /*2430*/  FFMA R85, R85, UR11, -R122 ;  /* 0x0000000b55557c23 */ /* 0x020fe2000800087a */
[----:B------:R-:W-:Y:S01]  /*2440*/  FSETP.GEU.AND P5, PT, R137, -126, PT ;  /* 0xc2fc00008900780b */ /* 0x000fe20003fae000 */
[----:B------:R-:W-:Y:S01]  /*2450*/  @!P3 FMUL R76, R76, 0.5 ;  /* 0x3f0000004c4cb820 */ /* 0x000fe20000400000 */
[----:B------:R-:W-:Y:S01]  /*2460*/  FSEL R80, R63, -INF , !P2 ;  /* 0xff8000003f507808 */ /* 0x000fe20005000000 */
[----:B------:R-:W-:Y:S01]  /*2470*/  FFMA R61, R61, UR11, -R124 ;  /* 0x0000000b3d3d7c23 */ /* 0x000fe2000800087c */
[----:B------:R-:W-:Y:S01]  /*2480*/  FSEL R81, R66, -INF , !P2 ;  /* 0xff80000042517808 */ /* 0x000fe20005000000 */
[----:B------:R-:W-:Y:S01]  /*2490*/  FFMA R123, R158, UR11, -R123 ;  /* 0x0000000b9e7b7c23 */ /* 0x000fe2000800087b */
[----:B------:R-:W-:Y:S01]  /*24a0*/  FSEL R63, R82, -INF , !P2 ;  /* 0xff800000523f7808 */ /* 0x000fe20005000000 */
[----:B------:R-:W1:Y:S01]  /*24b0*/  MUFU.EX2 R76, R76 ;  /* 0x0000004c004c7308 */ /* 0x000e620000000800 */
[----:B------:R-:W-:Y:S01]  /*24c0*/  FFMA R23, R80, UR11, -R23 ;  /* 0x0000000b50177c23 */ /* 0x000fe20008000817 */
[----:B------:R-:W-:Y:S01]  /*24d0*/  FSEL R66, R83, -INF , !P2 ;  /* 0xff80000053427808 */ /* 0x000fe20005000000 */
[----:B------:R-:W-:Y:S01]  /*24e0*/  FFMA R81, R81, UR11, -R126 ;  /* 0x0000000b51517c23 */ /* 0x000fe2000800087e */
[----:B------:R-:W-:Y:S01]  /*24f0*/  @!P1 FMUL R136, R136, 0.5 ;  /* 0x3f00000088889820 */ /* 0x000fe20000400000 */
[----:B------:R-:W-:Y:S01]  /*2500*/  FSETP.GEU.AND P2, PT, R56, -126, PT ;  /* 0xc2fc00003800780b */ /* 0x000fe20003f4e000 */
[----:B------:R-:W-:Y:S01]  /*2510*/  @!P5 FMUL R137, R137, 0.5 ;  /* 0x3f0000008989d820 */ /* 0x000fe20000400000 */
[----:B------:R-:W-:Y:S01]  /*2520*/  FSETP.GEU.AND P6, PT, R22, -126, PT ;  /* 0xc2fc00001600780b */ /* 0x000fe20003fce000 */
[----:B------:R-:W2:Y:S01]  /*2530*/  MUFU.EX2 R25, R136 ;  /* 0x0000008800197308 */ /* 0x000ea20000000800 */
[----:B------:R-:W-:Y:S01]  /*2540*/  FSETP.GEU.AND P4, PT, R23, -126, PT ;  /* 0xc2fc00001700780b */ /* 0x000fe20003f8e000 */
[----:B------:R-:W-:Y:S01]  /*2550*/  FADD R83, R28, -R132 ;  /* 0x800000841c537221 */ /* 0x000fe20000000000 */
[----:B------:R-:W-:Y:S01]  /*2560*/  FFMA R125, R156, UR11, -R125 ;  /* 0x0000000b9c7d7c23 */ /* 0x000fe2000800087d */
[----:B------:R-:W-:Y:S01]  /*2570*/  FFMA R120, R159, UR11, -R120 ;  /* 0x0000000b9f787c23 */ /* 0x000fe20008000878 */
[----:B------:R-:W-:Y:S01]  /*2580*/  FFMA R121, R142, UR11, -R121 ;  /* 0x0000000b8e797c23 */ /* 0x000fe20008000879 */
[----:B------:R-:W-:Y:S01]  /*2590*/  FFMA R71, R71, UR11, -R18 ;  /* 0x0000000b47477c23 */ /* 0x000fe20008000812 */
[----:B------:R-:W-:Y:S01]  /*25a0*/  FFMA R67, R67, UR11, -R14 ;  /* 0x0000000b43437c23 */ /* 0x000fe2000800080e */
[----:B------:R-:W3:Y:S01]  /*25b0*/  MUFU.EX2 R24, R137 ;  /* 0x0000008900187308 */ /* 0x000ee20000000800 */
[----:B-1----:R-:W-:Y:S01]  /*25c0*/  @!P3 FMUL R76, R76, R76 ;  /* 0x0000004c4c4cb220 */ /* 0x002fe20000400000 */
[----:B------:R-:W-:Y:S01]  /*25d0*/  FSETP.GEU.AND P3, PT, R20, -126, PT ;  /* 0xc2fc00001400780b */ /* 0x000fe20003f6e000 */
[----:B------:R-:W-:Y:S01]  /*25e0*/  @!P2 FMUL R56, R56, 0.5 ;  /* 0x3f0000003838a820 */ /* 0x000fe20000400000 */
[----:B------:R-:W-:Y:S01]  /*25f0*/  @!P6 FMUL R22, R22, 0.5 ;  /* 0x3f0000001616e820 */ /* 0x000fe20000400000 */
[----:B------:R-:W-:Y:S01]  /*2600*/  FFMA R19, R74, UR11, -R19 ;  /* 0x0000000b4a137c23 */ /* 0x000fe20008000813 */
[----:B------:R-:W-:Y:S01]  /*2610*/  @!P4 FMUL R23, R23, 0.5 ;  /* 0x3f0000001717c820 */ /* 0x000fe20000400000 */
[----:B------:R-:W-:Y:S01]  /*2620*/  FFMA R15, R70, UR11, -R15 ;  /* 0x0000000b460f7c23 */ /* 0x000fe2000800080f */
[----:B------:R-:W1:Y:S01]  /*2630*/  MUFU.EX2 R27, R56 ;  /* 0x00000038001b7308 */ /* 0x000e620000000800 */
[----:B--2---:R-:W-:Y:S01]  /*2640*/  @!P1 FMUL R25, R25, R25 ;  /* 0x0000001919199220 */ /* 0x004fe20000400000 */
[----:B------:R-:W-:Y:S01]  /*2650*/  FSETP.GEU.AND P1, PT, R21, -126, PT ;  /* 0xc2fc00001500780b */ /* 0x000fe20003f2e000 */
[----:B------:R-:W-:Y:S01]  /*2660*/  FFMA R63, R63, UR11, -R6 ;  /* 0x0000000b3f3f7c23 */ /* 0x000fe20008000806 */
[----:B------:R-:W-:Y:S01]  /*2670*/  FFMA R16, R157, UR11, -R16 ;  /* 0x0000000b9d107c23 */ /* 0x000fe20008000810 */
[----:B------:R-:W-:Y:S01]  /*2680*/  FMUL R28, R25, UR12 ;  /* 0x0000000c191c7c20 */ /* 0x000fe20008400000 */
[----:B------:R-:W-:Y:S01]  /*2690*/  F2FP.F16.F32.PACK_AB R25, R76, R25 ;  /* 0x000000194c19723e */ /* 0x000fe200000000ff */
[----:B------:R-:W-:Y:S01]  /*26a0*/  @!P3 FMUL R20, R20, 0.5 ;  /* 0x3f0000001414b820 */ /* 0x000fe20000400000 */
[----:B------:R-:W2:Y:S01]  /*26b0*/  MUFU.EX2 R22, R22 ;  /* 0x0000001600167308 */ /* 0x000ea20000000800 */
[----:B---3--:R-:W-:Y:S01]  /*26c0*/  @!P5 FMUL R24, R24, R24 ;  /* 0x000000181818d220 */ /* 0x008fe20000400000 */
[----:B------:R-:W-:Y:S01]  /*26d0*/  FSETP.GEU.AND P5, PT, R81, -126, PT ;  /* 0xc2fc00005100780b */ /* 0x000fe20003fae000 */
[----:B------:R-:W-:Y:S01]  /*26e0*/  FMUL R79, R28, R79 ;  /* 0x0000004f1c4f7220 */ /* 0x000fe20000400000 */
[----:B------:R-:W-:Y:S01]  /*26f0*/  FFMA R17, R68, UR11, -R17 ;  /* 0x0000000b44117c23 */ /* 0x000fe20008000811 */
[----:B------:R-:W-:Y:S01]  /*2700*/  FFMA R12, R73, UR11, -R12 ;  /* 0x0000000b490c7c23 */ /* 0x000fe2000800080c */
[----:B------:R-:W-:Y:S01]  /*2710*/  FFMA R13, R72, UR11, -R13 ;  /* 0x0000000b480d7c23 */ /* 0x000fe2000800080d */
[----:B------:R-:W-:Y:S01]  /*2720*/  @!P1 FMUL R21, R21, 0.5 ;  /* 0x3f00000015159820 */ /* 0x000fe20000400000 */
[----:B------:R3:W4:Y:S01]  /*2730*/  MUFU.EX2 R26, R20 ;  /* 0x00000014001a7308 */ /* 0x0007220000000800 */
[----:B-1----:R-:W-:Y:S01]  /*2740*/  @!P2 FMUL R27, R27, R27 ;  /* 0x0000001b1b1ba220 */ /* 0x002fe20000400000 */
[----:B------:R-:W-:Y:S01]  /*2750*/  FSETP.GEU.AND P2, PT, R84, -126, PT ;  /* 0xc2fc00005400780b */ /* 0x000fe20003f4e000 */
[----:B------:R-:W-:Y:S01]  /*2760*/  FFMA R7, R66, UR11, -R7 ;  /* 0x0000000b42077c23 */ /* 0x000fe20008000807 */
[----:B------:R-:W-:Y:S01]  /*2770*/  FFMA R4, R69, UR11, -R4 ;  /* 0x0000000b45047c23 */ /* 0x000fe20008000804 */
[----:B------:R-:W-:Y:S01]  /*2780*/  FMUL R28, R27, UR12 ;  /* 0x0000000c1b1c7c20 */ /* 0x000fe20008400000 */
[----:B------:R-:W-:Y:S01]  /*2790*/  FFMA R5, R60, UR11, -R5 ;  /* 0x0000000b3c057c23 */ /* 0x000fe20008000805 */
[----:B------:R-:W-:Y:S01]  /*27a0*/  @!P5 FMUL R81, R81, 0.5 ;  /* 0x3f0000005151d820 */ /* 0x000fe20000400000 */
[----:B------:R1:W5:Y:S01]  /*27b0*/  MUFU.EX2 R31, R23 ;  /* 0x00000017001f7308 */ /* 0x0003620000000800 */
[----:B---3--:R-:W-:Y:S01]  /*27c0*/  FMUL R20, R76, UR12 ;  /* 0x0000000c4c147c20 */ /* 0x008fe20008400000 */
[----:B--2---:R-:W-:Y:S01]  /*27d0*/  @!P6 FMUL R22, R22, R22 ;  /* 0x000000161616e220 */ /* 0x004fe20000400000 */
[----:B------:R-:W-:Y:S01]  /*27e0*/  FSETP.GEU.AND P6, PT, R61, -126, PT ;  /* 0xc2fc00003d00780b */ /* 0x000fe20003fce000 */
[----:B------:R-:W-:Y:S01]  /*27f0*/  FMUL R28, R28, R75 ;  /* 0x0000004b1c1c7220 */ /* 0x000fe20000400000 */
[----:B------:R-:W-:Y:S01]  /*2800*/  FMUL R30, R20, R135 ;  /* 0x00000087141e7220 */ /* 0x000fe20000400000 */
[----:B------:R-:W-:Y:S01]  /*2810*/  FMUL R18, R22, UR12 ;  /* 0x0000000c16127c20 */ /* 0x000fe20008400000 */
[----:B------:R-:W-:Y:S01]  /*2820*/  @!P2 FMUL R84, R84, 0.5 ;  /* 0x3f0000005454a820 */ /* 0x000fe20000400000 */
[----:B------:R2:W3:Y:S01]  /*2830*/  MUFU.EX2 R29, R21 ;  /* 0x00000015001d7308 */ /* 0x0004e20000000800 */
[----:B----4-:R-:W-:Y:S01]  /*2840*/  @!P3 FMUL R26, R26, R26 ;  /* 0x0000001a1a1ab220 */ /* 0x010fe20000400000 */
[----:B------:R-:W-:Y:S01]  /*2850*/  FSETP.GEU.AND P3, PT, R85, -126, PT ;  /* 0xc2fc00005500780b */ /* 0x000fe20003f6e000 */
[----:B-1----:R-:W-:Y:S01]  /*2860*/  FMUL R23, R24, UR12 ;  /* 0x0000000c18177c20 */ /* 0x002fe20008400000 */
[----:B------:R-:W-:Y:S01]  /*2870*/  F2FP.F16.F32.PACK_AB R24, R27, R24 ;  /* 0x000000181b18723e */ /* 0x000fe200000000ff */
[----:B------:R-:W-:Y:S01]  /*2880*/  FMUL R20, R26, UR12 ;  /* 0x0000000c1a147c20 */ /* 0x000fe20008400000 */
[----:B------:R-:W-:Y:S01]  /*2890*/  FMUL R57, R18, R143 ;  /* 0x0000008f12397220 */ /* 0x000fe20000400000 */
[----:B------:R-:W-:Y:S01]  /*28a0*/  FMUL R23, R23, R78 ;  /* 0x0000004e17177220 */ /* 0x000fe20000400000 */
[----:B------:R-:W1:Y:S01]  /*28b0*/  MUFU.EX2 R81, R81 ;  /* 0x0000005100517308 */ /* 0x000e620000000800 */
[----:B-----5:R-:W-:Y:S01]  /*28c0*/  @!P4 FMUL R31, R31, R31 ;  /* 0x0000001f1f1fc220 */ /* 0x020fe20000400000 */
[----:B------:R-:W-:Y:S01]  /*28d0*/  @!P6 FMUL R61, R61, 0.5 ;  /* 0x3f0000003d3de820 */ /* 0x000fe20000400000 */
[----:B------:R-:W-:Y:S01]  /*28e0*/  FSETP.GEU.AND P4, PT, R71, -126, PT ;  /* 0xc2fc00004700780b */ /* 0x000fe20003f8e000 */
[----:B------:R-:W-:Y:S01]  /*28f0*/  FMUL R43, R20, R83 ;  /* 0x00000053142b7220 */ /* 0x000fe20000400000 */
[----:B--2---:R-:W-:Y:S01]  /*2900*/  F2FP.F16.F32.PACK_AB R21, R28, R23 ;  /* 0x000000171c15723e */ /* 0x004fe200000000ff */
[----:B------:R-:W-:Y:S01]  /*2910*/  FFMA R10, R59, UR11, -R10 ;  /* 0x0000000b3b0a7c23 */ /* 0x000fe2000800080a */
[----:B------:R-:W-:Y:S01]  /*2920*/  F2FP.F16.F32.PACK_AB R27, R31, R22 ;  /* 0x000000161f1b723e */ /* 0x000fe200000000ff */
[----:B------:R-:W-:Y:S01]  /*2930*/  @!P3 FMUL R85, R85, 0.5 ;  /* 0x3f0000005555b820 */ /* 0x000fe20000400000 */
[----:B---3--:R-:W-:Y:S01]  /*2940*/  @!P1 FMUL R29, R29, R29 ;  /* 0x0000001d1d1d9220 */ /* 0x008fe20000400000 */
[----:B------:R-:W2:Y:S01]  /*2950*/  MUFU.EX2 R84, R84 ;  /* 0x0000005400547308 */ /* 0x000ea20000000800 */
[----:B------:R-:W-:Y:S01]  /*2960*/  FSETP.GEU.AND P1, PT, R123, -126, PT ;  /* 0xc2fc00007b00780b */ /* 0x000fe20003f2e000 */
[----:B------:R-:W-:Y:S01]  /*2970*/  FFMA R8, R65, UR11, -R8 ;  /* 0x0000000b41087c23 */ /* 0x000fe20008000808 */
[C---:B------:R-:W-:Y:S01]  /*2980*/  FMUL R20, R29.reuse, UR12 ;  /* 0x0000000c1d147c20 */ /* 0x040fe20008400000 */
[----:B------:R-:W-:Y:S01]  /*2990*/  F2FP.F16.F32.PACK_AB R26, R29, R26 ;  /* 0x0000001a1d1a723e */ /* 0x000fe200000000ff */
[----:B------:R-:W-:Y:S01]  /*29a0*/  FFMA R9, R64, UR11, -R9 ;  /* 0x0000000b40097c23 */ /* 0x000fe20008000809 */
[----:B------:R-:W-:Y:S01]  /*29b0*/  @!P4 FMUL R71, R71, 0.5 ;  /* 0x3f0000004747c820 */ /* 0x000fe20000400000 */
[----:B-1----:R-:W-:Y:S01]  /*29c0*/  @!P5 FMUL R81, R81, R81 ;  /* 0x000000515151d220 */ /* 0x002fe20000400000 */
[----:B------:R-:W-:Y:S01]  /*29d0*/  WARPGROUP.ARRIVE ;  /* 0x00000000000079c5 */ /* 0x000fe20000000000 */
[----:B------:R-:W1:Y:S01]  /*29e0*/  MUFU.EX2 R85, R85 ;  /* 0x0000005500557308 */ /* 0x000e620000000800 */
[----:B------:R-:W-:Y:S01]  /*29f0*/  FSETP.GEU.AND P5, PT, R125, -126, PT ;  /* 0xc2fc00007d00780b */ /* 0x000fe20003fae000 */
[----:B------:R-:W-:Y:S01]  /*2a00*/  FMUL R22, R81, UR12 ;  /* 0x0000000c51167c20 */ /* 0x000fe20008400000 */
[----:B------:R-:W-:Y:S01]  /*2a10*/  FMUL R28, R20, R87 ;  /* 0x00000057141c7220 */ /* 0x000fe20000400000 */
[----:B------:R-:W-:Y:S01]  /*2a20*/  FMUL R20, R31, UR12 ;  /* 0x0000000c1f147c20 */ /* 0x000fe20008400000 */
[----:B------:R-:W-:Y:S01]  /*2a30*/  HGMMA.64x32x16.F32 R88, R24, gdesc[UR12].tnspB, R88, gsb0 ;  /* 0x4060000c18587df0 */ /* 0x000fe20008000858 */
[----:B------:R-:W-:Y:S01]  /*2a40*/  @!P1 FMUL R123, R123, 0.5 ;  /* 0x3f0000007b7b9820 */ /* 0x000fe20000400000 */
[----:B------:R-:W-:Y:S01]  /*2a50*/  FMUL R31, R22, R163 ;  /* 0x000000a3161f7220 */ /* 0x000fe20000400000 */
[----:B--2---:R-:W-:Y:S01]  /*2a60*/  @!P2 FMUL R84, R84, R84 ;  /* 0x000000545454a220 */ /* 0x004fe20000400000 */
[----:B------:R-:W-:Y:S01]  /*2a70*/  FSETP.GEU.AND P2, PT, R120, -126, PT ;  /* 0xc2fc00007800780b */ /* 0x000fe20003f4e000 */
[----:B------:R-:W2:Y:S01]  /*2a80*/  MUFU.EX2 R61, R61 ;  /* 0x0000003d003d7308 */ /* 0x000ea20000000800 */
[----:B------:R-:W-:Y:S01]  /*2a90*/  FMUL R20, R20, R133 ;  /* 0x0000008514147220 */ /* 0x000fe20000400000 */
[----:B------:R-:W-:Y:S01]  /*2aa0*/  UIADD3 UR14, UR17, 0x40, URZ ;  /* 0x00000040110e7890 */ /* 0x000fe2000fffe03f */
[----:B------:R-:W-:Y:S01]  /*2ab0*/  F2FP.F16.F32.PACK_AB R43, R28, R43 ;  /* 0x0000002b1c2b723e */ /* 0x000fe200000000ff */
[----:B------:R-:W-:Y:S01]  /*2ac0*/  @!P5 FMUL R125, R125, 0.5 ;  /* 0x3f0000007d7dd820 */ /* 0x000fe20000400000 */
[----:B------:R-:W-:Y:S01]  /*2ad0*/  UMOV UR15, 0x80000020 ;  /* 0x80000020000f7882 */ /* 0x000fe20000000000 */
[----:B------:R-:W-:Y:S01]  /*2ae0*/  F2FP.F16.F32.PACK_AB R57, R20, R57 ;  /* 0x000000391439723e */ /* 0x000fe200000000ff */
[----:B-1----:R-:W-:Y:S01]  /*2af0*/  @!P3 FMUL R85, R85, R85 ;  /* 0x000000555555b220 */ /* 0x002fe20000400000 */
[----:B------:R-:W-:Y:S01]  /*2b00*/  FSETP.GEU.AND P3, PT, R121, -126, PT ;  /* 0xc2fc00007900780b */ /* 0x000fe20003f6e000 */
[----:B------:R-:W1:Y:S01]  /*2b10*/  MUFU.EX2 R18, R123 ;  /* 0x0000007b00127308 */ /* 0x000e620000000800 */
[----:B------:R-:W-:Y:S01]  /*2b20*/  FFMA R11, R62, UR11, -R11 ;  /* 0x0000000b3e0b7c23 */ /* 0x000fe2000800080b */
[----:B------:R-:W-:Y:S01]  /*2b30*/  F2FP.F16.F32.PACK_AB R23, R30, R79 ;  /* 0x0000004f1e17723e */ /* 0x000fe200000000ff */
[----:B------:R-:W-:-:S05]  /*2b40*/  @!P2 FMUL R120, R120, 0.5 ;  /* 0x3f0000007878a820 */ /* 0x000fca0000400000 */
[----:B------:R-:W3:Y:S01]  /*2b50*/  MUFU.EX2 R14, R125 ;  /* 0x0000007d000e7308 */ /* 0x000ee20000000800 */
[----:B--2---:R-:W-:Y:S01]  /*2b60*/  @!P6 FMUL R61, R61, R61 ;  /* 0x0000003d3d3de220 */ /* 0x004fe20000400000 */
[----:B------:R-:W-:Y:S02]  /*2b70*/  FSETP.GEU.AND P6, PT, R67, -126, PT ;  /* 0xc2fc00004300780b */ /* 0x000fe40003fce000 */
[----:B------:R-:W-:Y:S01]  /*2b80*/  @!P3 FMUL R121, R121, 0.5 ;  /* 0x3f0000007979b820 */ /* 0x000fe20000400000 */
[----:B------:R-:W-:-:S03]  /*2b90*/  FMUL R22, R61, UR12 ;  /* 0x0000000c3d167c20 */ /* 0x000fc60008400000 */
[----:B------:R-:W2:Y:S01]  /*2ba0*/  MUFU.EX2 R120, R120 ;  /* 0x0000007800787308 */ /* 0x000ea20000000800 */
[----:B-1----:R-:W-:Y:S01]  /*2bb0*/  @!P1 FMUL R18, R18, R18 ;  /* 0x0000001212129220 */ /* 0x002fe20000400000 */
[----:B------:R-:W-:Y:S01]  /*2bc0*/  FSETP.GEU.AND P1, PT, R19, -126, PT ;  /* 0xc2fc00001300780b */ /* 0x000fe20003f2e000 */
[----:B------:R-:W-:-:S04]  /*2bd0*/  FMUL R22, R22, R161 ;  /* 0x000000a116167220 */ /* 0x000fc80000400000 */
[----:B------:R-:W-:Y:S01]  /*2be0*/  @!P6 FMUL R67, R67, 0.5 ;  /* 0x3f0000004343e820 */ /* 0x000fe20000400000 */
[----:B------:R-:W1:Y:S01]  /*2bf0*/  MUFU.EX2 R121, R121 ;  /* 0x0000007900797308 */ /* 0x000e620000000800 */
[----:B---3--:R-:W-:Y:S01]  /*2c00*/  @!P5 FMUL R14, R14, R14 ;  /* 0x0000000e0e0ed220 */ /* 0x008fe20000400000 */
[----:B------:R-:W-:-:S05]  /*2c10*/  FSETP.GEU.AND P5, PT, R15, -126, PT ;  /* 0xc2fc00000f00780b */ /* 0x000fca0003fae000 */
[----:B------:R-:W-:Y:S01]  /*2c20*/  @!P1 FMUL R19, R19, 0.5 ;  /* 0x3f00000013139820 */ /* 0x000fe20000400000 */
[----:B------:R-:W3:Y:S01]  /*2c30*/  MUFU.EX2 R71, R71 ;  /* 0x0000004700477308 */ /* 0x000ee20000000800 */
[----:B--2---:R-:W-:Y:S01]  /*2c40*/  @!P2 FMUL R120, R120, R120 ;  /* 0x000000787878a220 */ /* 0x004fe20000400000 */
[----:B------:R-:W-:Y:S01]  /*2c50*/  FSETP.GEU.AND P2, PT, R63, -126, PT ;  /* 0xc2fc00003f00780b */ /* 0x000fe20003f4e000 */
[----:B------:R-:W-:Y:S02]  /*2c60*/  WARPGROUP.DEPBAR.LE gsb0, 0x0 ;  /* 0x00008000000079c5 */ /* 0x000fe40000010000 */
[C---:B------:R-:W-:Y:S02]  /*2c70*/  FMUL R24, R84.reuse, UR12 ;  /* 0x0000000c54187c20 */ /* 0x040fe40008400000 */
[----:B------:R-:W-:Y:S01]  /*2c80*/  @!P5 FMUL R15, R15, 0.5 ;  /* 0x3f0000000f0fd820 */ /* 0x000fe20000400000 */
[----:B------:R-:W-:Y:S01]  /*2c90*/  F2FP.F16.F32.PACK_AB R25, R84, R81 ;  /* 0x000000515419723e */ /* 0x000fe200000000ff */
[----:B-1----:R-:W-:Y:S01]  /*2ca0*/  @!P3 FMUL R121, R121, R121 ;  /* 0x000000797979b220 */ /* 0x002fe20000400000 */
[----:B------:R-:W-:Y:S01]  /*2cb0*/  FMUL R26, R24, R35 ;  /* 0x00000023181a7220 */ /* 0x000fe20000400000 */
[----:B------:R-:W-:Y:S01]  /*2cc0*/  FMUL R24, R14, UR12 ;  /* 0x0000000c0e187c20 */ /* 0x000fe20008400000 */
[----:B------:R-:W-:Y:S01]  /*2cd0*/  F2FP.F16.F32.PACK_AB R27, R18, R85 ;  /* 0x00000055121b723e */ /* 0x000fe200000000ff */
[----:B------:R-:W1:Y:S01]  /*2ce0*/  MUFU.EX2 R20, R19 ;  /* 0x0000001300147308 */ /* 0x000e620000000800 */
[----:B------:R-:W-:Y:S01]  /*2cf0*/  FSETP.GEU.AND P3, PT, R7, -126, PT ;  /* 0xc2fc00000700780b */ /* 0x000fe20003f6e000 */
[----:B------:R-:W-:Y:S01]  /*2d00*/  FMUL R29, R24, R33 ;  /* 0x00000021181d7220 */ /* 0x000fe20000400000 */
[----:B------:R-:W-:Y:S01]  /*2d10*/  F2FP.F16.F32.PACK_AB R31, R26, R31 ;  /* 0x0000001f1a1f723e */ /* 0x000fe200000000ff */
[----:B---3--:R-:W-:Y:S01]  /*2d20*/  @!P4 FMUL R71, R71, R71 ;  /* 0x000000474747c220 */ /* 0x008fe20000400000 */
[----:B------:R-:W-:Y:S01]  /*2d30*/  F2FP.F16.F32.PACK_AB R24, R14, R61 ;  /* 0x0000003d0e18723e */ /* 0x000fe200000000ff */
[----:B------:R-:W-:Y:S01]  /*2d40*/  @!P2 FMUL R63, R63, 0.5 ;  /* 0x3f0000003f3fa820 */ /* 0x000fe20000400000 */
[----:B------:R-:W-:Y:S01]  /*2d50*/  F2FP.F16.F32.PACK_AB R26, R121, R120 ;  /* 0x00000078791a723e */ /* 0x000fe200000000ff */
[----:B------:R-:W2:Y:S01]  /*2d60*/  MUFU.EX2 R67, R67 ;  /* 0x0000004300437308 */ /* 0x000ea20000000800 */
[----:B------:R-:W-:Y:S01]  /*2d70*/  FSETP.GEU.AND P4, PT, R16, -126, PT ;  /* 0xc2fc00001000780b */ /* 0x000fe20003f8e000 */
[----:B------:R-:W-:Y:S01]  /*2d80*/  FMUL R18, R18, UR12 ;  /* 0x0000000c12127c20 */ /* 0x000fe20008400000 */
[----:B------:R-:W-:Y:S01]  /*2d90*/  WARPGROUP.ARRIVE ;  /* 0x00000000000079c5 */ /* 0x000fe20000000000 */
[----:B------:R-:W-:Y:S01]  /*2da0*/  F2FP.F16.F32.PACK_AB R29, R29, R22 ;  /* 0x000000161d1d723e */ /* 0x000fe200000000ff */
[----:B------:R-:W-:Y:S01]  /*2db0*/  FMUL R22, R121, UR12 ;  /* 0x0000000c79167c20 */ /* 0x000fe20008400000 */
[----:B------:R-:W-:Y:S01]  /*2dc0*/  @!P3 FMUL R7, R7, 0.5 ;  /* 0x3f0000000707b820 */ /* 0x000fe20000400000 */
[----:B------:R-:W-:Y:S01]  /*2dd0*/  FMUL R39, R18, R39 ;  /* 0x0000002712277220 */ /* 0x000fe20000400000 */
[----:B------:R-:W3:Y:S01]  /*2de0*/  MUFU.EX2 R6, R15 ;  /* 0x0000000f00067308 */ /* 0x000ee20000000800 */
[----:B------:R-:W-:Y:S01]  /*2df0*/  HGMMA.64x32x16.F32 R88, R24, gdesc[UR12].tnspB, R88, gsb0 ;  /* 0x4060000c18587df0 */ /* 0x000fe20008000858 */
[----:B-1----:R-:W-:Y:S01]  /*2e00*/  @!P1 FMUL R20, R20, R20 ;  /* 0x0000001414149220 */ /* 0x002fe20000400000 */
[----:B------:R-:W-:Y:S01]  /*2e10*/  FSETP.GEU.AND P1, PT, R17, -126, PT ;  /* 0xc2fc00001100780b */ /* 0x000fe20003f2e000 */
[----:B------:R-:W-:Y:S01]  /*2e20*/  FMUL R28, R22, R37 ;  /* 0x00000025161c7220 */ /* 0x000fe20000400000 */
[----:B------:R-:W-:Y:S01]  /*2e30*/  UIADD3 UR14, UR17, 0x80, URZ ;  /* 0x00000080110e7890 */ /* 0x000fe2000fffe03f */
[----:B------:R-:W-:Y:S01]  /*2e40*/  @!P4 FMUL R16, R16, 0.5 ;  /* 0x3f0000001010c820 */ /* 0x000fe20000400000 */
[----:B------:R-:W-:Y:S01]  /*2e50*/  UMOV UR15, 0x80000020 ;  /* 0x80000020000f7882 */ /* 0x000fe20000000000 */
[----:B------:R-:W1:Y:S01]  /*2e60*/  MUFU.EX2 R63, R63 ;  /* 0x0000003f003f7308 */ /* 0x000e620000000800 */
[----:B--2---:R-:W-:Y:S01]  /*2e70*/  @!P6 FMUL R67, R67, R67 ;  /* 0x000000434343e220 */ /* 0x004fe20000400000 */
[----:B------:R-:W-:Y:S01]  /*2e80*/  FSETP.GEU.AND P6, PT, R12, -126, PT ;  /* 0xc2fc00000c00780b */ /* 0x000fe20003fce000 */
[----:B------:R-:W-:Y:S01]  /*2e90*/  FMUL R19, R120, UR12 ;  /* 0x0000000c78137c20 */ /* 0x000fe20008400000 */
[----:B------:R-:W-:-:S03]  /*2ea0*/  FMUL R85, R85, UR12 ;  /* 0x0000000c55557c20 */ /* 0x000fc60008400000 */
[----:B------:R-:W-:Y:S01]  /*2eb0*/  FMUL R19, R19, R36 ;  /* 0x0000002413137220 */ /* 0x000fe20000400000 */
[----:B------:R-:W-:Y:S01]  /*2ec0*/  @!P1 FMUL R17, R17, 0.5 ;  /* 0x3f00000011119820 */ /* 0x000fe20000400000 */
[----:B---3--:R-:W-:Y:S01]  /*2ed0*/  @!P5 FMUL R6, R6, R6 ;  /* 0x000000060606d220 */ /* 0x008fe20000400000 */
[----:B------:R-:W-:Y:S01]  /*2ee0*/  FSETP.GEU.AND P5, PT, R13, -126, PT ;  /* 0xc2fc00000d00780b */ /* 0x000fe20003fae000 */
[----:B------:R-:W2:Y:S01]  /*2ef0*/  MUFU.EX2 R16, R16 ;  /* 0x0000001000107308 */ /* 0x000ea20000000800 */
[----:B------:R-:W-:Y:S01]  /*2f00*/  FMUL R38, R85, R38 ;  /* 0x0000002655267220 */ /* 0x000fe20000400000 */
[----:B------:R-:W-:Y:S02]  /*2f10*/  F2FP.F16.F32.PACK_AB R15, R28, R19 ;  /* 0x000000131c0f723e */ /* 0x000fe400000000ff */
[----:B------:R-:W-:Y:S01]  /*2f20*/  @!P6 FMUL R12, R12, 0.5 ;  /* 0x3f0000000c0ce820 */ /* 0x000fe20000400000 */
[----:B-1----:R-:W-:Y:S01]  /*2f30*/  @!P2 FMUL R63, R63, R63 ;  /* 0x0000003f3f3fa220 */ /* 0x002fe20000400000 */
[----:B------:R-:W-:-:S02]  /*2f40*/  FSETP.GEU.AND P2, PT, R4, -126, PT ;  /* 0xc2fc00000400780b */ /* 0x000fc40003f4e000 */
[----:B------:R-:W1:Y:S01]  /*2f50*/  MUFU.EX2 R17, R17 ;  /* 0x0000001100117308 */ /* 0x000e620000000800 */
[----:B------:R-:W-:-:S03]  /*2f60*/  F2FP.F16.F32.PACK_AB R19, R39, R38 ;  /* 0x000000262713723e */ /* 0x000fc600000000ff */
[----:B------:R-:W-:-:S04]  /*2f70*/  @!P5 FMUL R13, R13, 0.5 ;  /* 0x3f0000000d0dd820 */ /* 0x000fc80000400000 */
[----:B------:R-:W3:Y:S01]  /*2f80*/  MUFU.EX2 R12, R12 ;  /* 0x0000000c000c7308 */ /* 0x000ee20000000800 */
[----:B--2---:R-:W-:Y:S01]  /*2f90*/  @!P4 FMUL R16, R16, R16 ;  /* 0x000000101010c220 */ /* 0x004fe20000400000 */
[----:B------:R-:W-:Y:S01]  /*2fa0*/  FSETP.GEU.AND P4, PT, R10, -126, PT ;  /* 0xc2fc00000a00780b */ /* 0x000fe20003f8e000 */
[----:B------:R-:W-:-:S05]  /*2fb0*/  @!P2 FMUL R4, R4, 0.5 ;  /* 0x3f0000000404a820 */ /* 0x000fca0000400000 */
[----:B------:R-:W2:Y:S01]  /*2fc0*/  MUFU.EX2 R13, R13 ;  /* 0x0000000d000d7308 */ /* 0x000ea20000000800 */
[----:B-1----:R-:W-:Y:S01]  /*2fd0*/  @!P1 FMUL R17, R17, R17 ;  /* 0x0000001111119220 */ /* 0x002fe20000400000 */
[----:B------:R-:W-:-:S05]  /*2fe0*/  FSETP.GEU.AND P1, PT, R8, -126, PT ;  /* 0xc2fc00000800780b */ /* 0x000fca0003f2e000 */
[----:B------:R-:W-:Y:S01]  /*2ff0*/  @!P4 FMUL R10, R10, 0.5 ;  /* 0x3f0000000a0ac820 */ /* 0x000fe20000400000 */
[----:B------:R-:W-:Y:S02]  /*3000*/  WARPGROUP.DEPBAR.LE gsb0, 0x0 ;  /* 0x00008000000079c5 */ /* 0x000fe40000010000 */
[----:B---3--:R-:W-:Y:S01]  /*3010*/  @!P6 FMUL R12, R12, R12 ;  /* 0x0000000c0c0ce220 */ /* 0x008fe20000400000 */
[----:B------:R-:W-:Y:S01]  /*3020*/  F2FP.F16.F32.PACK_AB R25, R20, R71 ;  /* 0x000000471419723e */ /* 0x000fe200000000ff */
[----:B------:R1:W3:Y:S01]  /*3030*/  MUFU.EX2 R22, R7 ;  /* 0x0000000700167308 */ /* 0x0002e20000000800 */
[----:B------:R-:W-:Y:S02]  /*3040*/  F2FP.F16.F32.PACK_AB R24, R17, R16 ;  /* 0x000000101118723e */ /* 0x000fe400000000ff */
[----:B------:R-:W-:Y:S01]  /*3050*/  F2FP.F16.F32.PACK_AB R27, R6, R67 ;  /* 0x00000043061b723e */ /* 0x000fe200000000ff */
[----:B------:R-:W-:Y:S01]  /*3060*/  @!P1 FMUL R8, R8, 0.5 ;  /* 0x3f00000008089820 */ /* 0x000fe20000400000 */
[----:B--2---:R-:W-:Y:S01]  /*3070*/  @!P5 FMUL R13, R13, R13 ;  /* 0x0000000d0d0dd220 */ /* 0x004fe20000400000 */
[----:B------:R-:W-:Y:S01]  /*3080*/  FSETP.GEU.AND P6, PT, R9, -126, PT ;  /* 0xc2fc00000900780b */ /* 0x000fe20003fce000 */
[----:B------:R-:W-:Y:S01]  /*3090*/  FMUL R6, R6, UR12 ;  /* 0x0000000c06067c20 */ /* 0x000fe20008400000 */
[----:B------:R-:W-:Y:S01]  /*30a0*/  FSETP.GEU.AND P5, PT, R11, -126, PT ;  /* 0xc2fc00000b00780b */ /* 0x000fe20003fae000 */
[----:B------:R-:W2:Y:S01]  /*30b0*/  MUFU.EX2 R4, R4 ;  /* 0x0000000400047308 */ /* 0x000ea20000000800 */
[----:B------:R-:W-:Y:S01]  /*30c0*/  F2FP.F16.F32.PACK_AB R26, R13, R12 ;  /* 0x0000000c0d1a723e */ /* 0x000fe200000000ff */
[----:B-1----:R-:W-:Y:S01]  /*30d0*/  FMUL R7, R71, UR12 ;  /* 0x0000000c47077c20 */ /* 0x002fe20008400000 */
[----:B------:R-:W-:-:S02]  /*30e0*/  FMUL R6, R6, R47 ;  /* 0x0000002f06067220 */ /* 0x000fc40000400000 */
[----:B------:R-:W-:Y:S01]  /*30f0*/  WARPGROUP.ARRIVE ;  /* 0x00000000000079c5 */ /* 0x000fe20000000000 */
[----:B------:R-:W-:Y:S01]  /*3100*/  FMUL R18, R7, R2 ;  /* 0x0000000207127220 */ /* 0x000fe20000400000 */
[----:B------:R-:W-:Y:S01]  /*3110*/  FMUL R2, R20, UR12 ;  /* 0x0000000c14027c20 */ /* 0x000fe20008400000 */
[----:B---3--:R-:W-:Y:S01]  /*3120*/  @!P3 FMUL R22, R22, R22 ;  /* 0x000000161616b220 */ /* 0x008fe20000400000 */
[----:B------:R-:W-:Y:S01]  /*3130*/  FSETP.GEU.AND P3, PT, R5, -126, PT ;  /* 0xc2fc00000500780b */ /* 0x000fe20003f6e000 */
[----:B------:R-:W-:Y:S01]  /*3140*/  @!P6 FMUL R9, R9, 0.5 ;  /* 0x3f0000000909e820 */ /* 0x000fe20000400000 */
[----:B------:R-:W-:Y:S01]  /*3150*/  HGMMA.64x32x16.F32 R88, R24, gdesc[UR12].tnspB, R88, gsb0 ;  /* 0x4060000c18587df0 */ /* 0x000fe20008000858 */
[----:B------:R-:W-:Y:S01]  /*3160*/  @!P5 FMUL R11, R11, 0.5 ;  /* 0x3f0000000b0bd820 */ /* 0x000fe20000400000 */
[----:B------:R-:W1:Y:S01]  /*3170*/  MUFU.EX2 R10, R10 ;  /* 0x0000000a000a7308 */ /* 0x000e620000000800 */
[----:B------:R-:W-:Y:S01]  /*3180*/  UIADD3 UR14, UR17, 0xc0, URZ ;  /* 0x000000c0110e7890 */ /* 0x000fe2000fffe03f */
[----:B------:R-:W-:Y:S01]  /*3190*/  FMUL R33, R2, R3 ;  /* 0x0000000302217220 */ /* 0x000fe20000400000 */
[----:B------:R-:W-:Y:S01]  /*31a0*/  UMOV UR15, 0x80000020 ;  /* 0x80000020000f7882 */ /* 0x000fe20000000000 */
[----:B--2---:R-:W-:Y:S01]  /*31b0*/  @!P2 FMUL R4, R4, R4 ;  /* 0x000000040404a220 */ /* 0x004fe20000400000 */
[----:B------:R-:W-:Y:S01]  /*31c0*/  FMUL R2, R17, UR12 ;  /* 0x0000000c11027c20 */ /* 0x000fe20008400000 */
[----:B------:R-:W-:Y:S01]  /*31d0*/  FMUL R3, R67, UR12 ;  /* 0x0000000c43037c20 */ /* 0x000fe20008400000 */
[----:B------:R-:W-:Y:S01]  /*31e0*/  FMUL R7, R16, UR12 ;  /* 0x0000000c10077c20 */ /* 0x000fe20008400000 */
[----:B------:R-:W2:Y:S01]  /*31f0*/  MUFU.EX2 R8, R8 ;  /* 0x0000000800087308 */ /* 0x000ea20000000800 */
[----:B------:R-:W-:Y:S01]  /*3200*/  @!P3 FMUL R5, R5, 0.5 ;  /* 0x3f0000000505b820 */ /* 0x000fe20000400000 */
[----:B------:R-:W-:Y:S01]  /*3210*/  FMUL R14, R2, R41 ;  /* 0x00000029020e7220 */ /* 0x000fe20000400000 */
[----:B------:R-:W-:Y:S01]  /*3220*/  FMUL R35, R3, R46 ;  /* 0x0000002e03237220 */ /* 0x000fe20000400000 */
[----:B------:R-:W-:Y:S01]  /*3230*/  FMUL R3, R12, UR12 ;  /* 0x0000000c0c037c20 */ /* 0x000fe20008400000 */
[----:B------:R-:W-:Y:S01]  /*3240*/  FMUL R2, R13, UR12 ;  /* 0x0000000c0d027c20 */ /* 0x000fe20008400000 */
[----:B------:R-:W-:Y:S01]  /*3250*/  FMUL R7, R7, R40 ;  /* 0x0000002807077220 */ /* 0x000fe20000400000 */
[----:B------:R-:W-:Y:S01]  /*3260*/  F2FP.F16.F32.PACK_AB R17, R33, R18 ;  /* 0x000000122111723e */ /* 0x000fe200000000ff */
[----:B------:R-:W3:Y:S01]  /*3270*/  MUFU.EX2 R5, R5 ;  /* 0x0000000500057308 */ /* 0x000ee20000000800 */
[----:B-1----:R-:W-:Y:S01]  /*3280*/  @!P4 FMUL R10, R10, R10 ;  /* 0x0000000a0a0ac220 */ /* 0x002fe20000400000 */
[----:B------:R-:W-:Y:S01]  /*3290*/  FMUL R3, R3, R44 ;  /* 0x0000002c03037220 */ /* 0x000fe20000400000 */
[----:B------:R-:W-:Y:S01]  /*32a0*/  FMUL R2, R2, R45 ;  /* 0x0000002d02027220 */ /* 0x000fe20000400000 */
[----:B------:R-:W-:Y:S01]  /*32b0*/  F2FP.F16.F32.PACK_AB R13, R14, R7 ;  /* 0x000000070e0d723e */ /* 0x000fe200000000ff */
[----:B------:R-:W-:Y:S01]  /*32c0*/  FMUL R7, R63, UR12 ;  /* 0x0000000c3f077c20 */ /* 0x000fe20008400000 */
[----:B------:R-:W-:Y:S01]  /*32d0*/  F2FP.F16.F32.PACK_AB R35, R6, R35 ;  /* 0x000000230623723e */ /* 0x000fe200000000ff */
[----:B------:R-:W-:Y:S01]  /*32e0*/  FMUL R6, R22, UR12 ;  /* 0x0000000c16067c20 */ /* 0x000fe20008400000 */
[----:B------:R-:W1:Y:S01]  /*32f0*/  MUFU.EX2 R9, R9 ;  /* 0x0000000900097308 */ /* 0x000e620000000800 */
[----:B--2---:R-:W-:Y:S01]  /*3300*/  @!P1 FMUL R8, R8, R8 ;  /* 0x0000000808089220 */ /* 0x004fe20000400000 */
[----:B------:R-:W-:Y:S01]  /*3310*/  F2FP.F16.F32.PACK_AB R33, R2, R3 ;  /* 0x000000030221723e */ /* 0x000fe200000000ff */
[----:B------:R-:W-:Y:S01]  /*3320*/  FMUL R3, R4, UR12 ;  /* 0x0000000c04037c20 */ /* 0x000fe20008400000 */
[----:B------:R-:W-:Y:S01]  /*3330*/  ISETP.NE.AND P2, PT, RZ, UR7, PT ;  /* 0x00000007ff007c0c */ /* 0x000fe2000bf45270 */
[----:B------:R-:W-:Y:S01]  /*3340*/  FMUL R50, R7, R50 ;  /* 0x0000003207327220 */ /* 0x000fe20000400000 */
[----:B------:R-:W-:Y:S01]  /*3350*/  FMUL R51, R6, R51 ;  /* 0x0000003306337220 */ /* 0x000fe20000400000 */
[----:B------:R-:W-:Y:S01]  /*3360*/  FMUL R48, R3, R48 ;  /* 0x0000003003307220 */ /* 0x000fe20000400000 */
[----:B------:R-:W2:Y:S01]  /*3370*/  MUFU.EX2 R11, R11 ;  /* 0x0000000b000b7308 */ /* 0x000ea20000000800 */
[----:B---3--:R-:W-:Y:S01]  /*3380*/  @!P3 FMUL R5, R5, R5 ;  /* 0x000000050505b220 */ /* 0x008fe20000400000 */
[----:B------:R-:W-:Y:S01]  /*3390*/  FMUL R7, R10, UR12 ;  /* 0x0000000c0a077c20 */ /* 0x000fe20008400000 */
[----:B------:R-:W-:-:S02]  /*33a0*/  FMUL R3, R8, UR12 ;  /* 0x0000000c08037c20 */ /* 0x000fc40008400000 */
[----:B------:R-:W-:Y:S01]  /*33b0*/  FMUL R2, R5, UR12 ;  /* 0x0000000c05027c20 */ /* 0x000fe20008400000 */
[----:B------:R-:W-:Y:S01]  /*33c0*/  FMUL R39, R7, R54 ;  /* 0x0000003607277220 */ /* 0x000fe20000400000 */
[----:B------:R-:W-:Y:S01]  /*33d0*/  FMUL R37, R3, R52 ;  /* 0x0000003403257220 */ /* 0x000fe20000400000 */
[----:B------:R-:W-:Y:S01]  /*33e0*/  F2FP.F16.F32.PACK_AB R7, R51, R50 ;  /* 0x000000323307723e */ /* 0x000fe200000000ff */
[----:B-1----:R-:W-:Y:S01]  /*33f0*/  @!P6 FMUL R9, R9, R9 ;  /* 0x000000090909e220 */ /* 0x002fe20000400000 */
[----:B------:R-:W-:-:S03]  /*3400*/  FMUL R49, R2, R49 ;  /* 0x0000003102317220 */ /* 0x000fc60000400000 */
[----:B------:R-:W-:Y:S02]  /*3410*/  FMUL R2, R9, UR12 ;  /* 0x0000000c09027c20 */ /* 0x000fe40008400000 */
[----:B------:R-:W-:Y:S01]  /*3420*/  F2FP.F16.F32.PACK_AB R3, R49, R48 ;  /* 0x000000303103723e */ /* 0x000fe200000000ff */
[----:B------:R-:W-:Y:S02]  /*3430*/  WARPGROUP.DEPBAR.LE gsb0, 0x0 ;  /* 0x00008000000079c5 */ /* 0x000fe40000010000 */
[----:B--2---:R-:W-:Y:S01]  /*3440*/  @!P5 FMUL R11, R11, R11 ;  /* 0x0000000b0b0bd220 */ /* 0x004fe20000400000 */
[----:B------:R-:W-:Y:S01]  /*3450*/  F2FP.F16.F32.PACK_AB R25, R22, R63 ;  /* 0x0000003f1619723e */ /* 0x000fe200000000ff */
[----:B------:R-:W-:Y:S01]  /*3460*/  FMUL R2, R2, R53 ;  /* 0x0000003502027220 */ /* 0x000fe20000400000 */
[----:B------:R-:W-:Y:S01]  /*3470*/  F2FP.F16.F32.PACK_AB R24, R5, R4 ;  /* 0x000000040518723e */ /* 0x000fe200000000ff */
[C---:B------:R-:W-:Y:S01]  /*3480*/  FMUL R6, R11.reuse, UR12 ;  /* 0x0000000c0b067c20 */ /* 0x040fe20008400000 */
[----:B------:R-:W-:-:S02]  /*3490*/  F2FP.F16.F32.PACK_AB R27, R11, R10 ;  /* 0x0000000a0b1b723e */ /* 0x000fc400000000ff */
[----:B------:R-:W-:Y:S01]  /*34a0*/  F2FP.F16.F32.PACK_AB R26, R9, R8 ;  /* 0x00000008091a723e */ /* 0x000fe200000000ff */
[----:B------:R-:W-:Y:S01]  /*34b0*/  FMUL R6, R6, R55 ;  /* 0x0000003706067220 */ /* 0x000fe20000400000 */
[----:B------:R-:W-:Y:S02]  /*34c0*/  F2FP.F16.F32.PACK_AB R37, R2, R37 ;  /* 0x000000250225723e */ /* 0x000fe400000000ff */
[----:B------:R-:W-:Y:S02]  /*34d0*/  WARPGROUP.ARRIVE ;  /* 0x00000000000079c5 */ /* 0x000fe40000000000 */
[----:B------:R-:W-:-:S04]  /*34e0*/  F2FP.F16.F32.PACK_AB R39, R6, R39 ;  /* 0x000000270627723e */ /* 0x000fc800000000ff */
[----:B------:R-:W-:Y:S03]  /*34f0*/  HGMMA.64x32x16.F32 R88, R24, gdesc[UR12].tnspB, R88, gsb0 ;  /* 0x4060000c18587df0 */ /* 0x000fe60008000858 */
[----:B------:R-:W-:Y:S02]  /*3500*/  WARPGROUP.DEPBAR.LE gsb0, 0x0 ;  /* 0x00008000000079c5 */ /* 0x000fe40000010000 */
[----:B------:R-:W-:Y:S05]  /*3510*/  @P2 BRA `(.L_x_24) ;  /* 0x0000000000142947 */ /* 0x000fea0003800000 */
[----:B------:R-:W-:Y:S01]  /*3520*/  ULEA UR14, UR36, UR37, 0x1 ;  /* 0x00000025240e7291 */ /* 0x000fe2000f8e083f */
[----:B------:R-:W-:-:S03]  /*3530*/  SHF.L.U32 R2, R0, 0x1f, RZ ;  /* 0x0000001f00027819 */ /* 0x000fc600000006ff */
[----:B------:R-:W-:-:S09]  /*3540*/  ULEA UR14, UR14, UR39, 0x3 ;  /* 0x000000270e0e7291 */ /* 0x000fd2000f8e183f */
[----:B------:R-:W1:Y:S02]  /*3550*/  SYNCS.PHASECHK.TRANS64.TRYWAIT P1, [UR14+0x104a0], R2 ;  /* 0x0104a002ff0075a7 */ /* 0x000e64000802014e */
[----:B-1----:R-:W-:Y:S05]  /*3560*/  @!P1 BRA `(.L_x_25) ;  /* 0x0000004000789947 */ /* 0x002fea0003800000 */
.L_x_24:
[----:B------:R2:W-:Y:S04]  /*3570*/  STS [R146+0x4000], R21 ;  /* 0x0040001592007388 */ /* 0x0005e80000000800 */
        /* <DEDUP_REMOVED lines=14> */
[----:B------:R2:W-:Y:S01]  /*3660*/  STS [R146+0x4780], R39 ;  /* 0x0047802792007388 */ /* 0x0005e20000000800 */
[----:B------:R-:W-:Y:S01]  /*3670*/  @!PT LDS RZ, [RZ] ;  /* 0x00000000fffff984 */ /* 0x000fe20000000800 */
[----:B------:R-:W-:Y:S01]  /*3680*/  @!PT LDS RZ, [RZ] ;  /* 0x00000000fffff984 */ /* 0x000fe20000000800 */
[----:B------:R-:W-:Y:S01]  /*3690*/  @!PT LDS RZ, [RZ] ;  /* 0x00000000fffff984 */ /* 0x000fe20000000800 */
[----:B------:R-:W-:Y:S01]  /*36a0*/  @!PT LDS RZ, [RZ] ;  /* 0x00000000fffff984 */ /* 0x000fe20000000800 */
[----:B------:R3:W-:Y:S06]  /*36b0*/  MEMBAR.ALL.CTA ;  /* 0x0000000000007992 */ /* 0x0007ec0000008000 */
[----:B---3--:R-:W3:Y:S01]  /*36c0*/  FENCE.VIEW.ASYNC.S ;  /* 0x00000000000073c6 */ /* 0x008ee20000000000 */
[----:B------:R-:W-:Y:S05]  /*36d0*/  @P2 BRA `(.L_x_26) ;  /* 0x0000000000242947 */ /* 0x000fea0003800000 */
[----:B------:R-:W-:Y:S02]  /*36e0*/  USHF.L.U32 UR14, UR36, 0x1, URZ ;  /* 0x00000001240e7899 */ /* 0x000fe4000800063f */
[----:B------:R-:W-:Y:S02]  /*36f0*/  UIADD3 UR36, UR36, 0x1, URZ ;  /* 0x0000000124247890 */ /* 0x000fe4000fffe03f */
[----:B------:R-:W-:Y:S02]  /*3700*/  ULOP3.LUT UR14, UR14, 0xfffffffe, UR28, 0xe2, !UPT ;  /* 0xfffffffe0e0e7892 */ /* 0x000fe4000f8ee21c */
[----:B------:R-:W-:Y:S02]  /*3710*/  UISETP.NE.AND UP0, UPT, UR36, 0x2, UPT ;  /* 0x000000022400788c */ /* 0x000fe4000bf05270 */
[----:B------:R-:W-:Y:S02]  /*3720*/  ULEA UR14, UR14, UR39, 0x3 ;  /* 0x000000270e0e7291 */ /* 0x000fe4000f8e183f */
[----:B------:R-:W-:-:S07]  /*3730*/  USEL UR36, UR36, URZ, UP0 ;  /* 0x0000003f24247287 */ /* 0x000fce0008000000 */
[----:B---3--:R-:W-:Y:S01]  /*3740*/  SYNCS.ARRIVE.TRANS64.A1T0 RZ, [UR14+0x104a0], RZ ;  /* 0x0104a0ffffff79a7 */ /* 0x008fe2000810000e */
[----:B------:R-:W-:-:S06]  /*3750*/  USEL UR14, URZ, 0x1, UP0 ;  /* 0x000000013f0e7887 */ /* 0x000fcc0008000000 */
[----:B------:R-:W-:-:S07]  /*3760*/  LOP3.LUT R0, R0, UR14, RZ, 0x3c, !PT ;  /* 0x0000000e00007c12 */ /* 0x000fce000f8e3cff */
.L_x_26:
[----:B------:R-:W-:-:S06]  /*3770*/  UISETP.NE.AND UP0, UPT, UR7, 0x1, UPT ;  /* 0x000000010700788c */ /* 0x000fcc000bf05270 */
[----:B------:R-:W-:-:S13]  /*3780*/  PLOP3.LUT P1, PT, PT, PT, UP0, 0x80, 0x0 ;  /* 0x000000000000781c */ /* 0x000fda0003f2f008 */
[----:B------:R-:W-:Y:S05]  /*3790*/  @!P1 BRA `(.L_x_27) ;  /* 0x0000000000a89947 */ /* 0x000fea0003800000 */
[----:B------:R-:W-:Y:S01]  /*37a0*/  ULEA UR29, UR29, UR24, 0x8 ;  /* 0x000000181d1d7291 */ /* 0x000fe2000f8e403f */
[----:B---3--:R-:W-:Y:S01]  /*37b0*/  WARPGROUP.ARRIVE ;  /* 0x00000000000079c5 */ /* 0x008fe20000000000 */
[----:B------:R-:W-:Y:S01]  /*37c0*/  ULEA UR14, UR7, UR13, 0x9 ;  /* 0x0000000d070e7291 */ /* 0x000fe2000f8e483f */
[----:B------:R-:W-:Y:S01]  /*37d0*/  UMOV UR19, 0x80000020 ;  /* 0x8000002000137882 */ /* 0x000fe20000000000 */
[----:B------:R-:W-:Y:S01]  /*37e0*/  UMOV UR17, 0x40 ;  /* 0x0000004000117882 */ /* 0x000fe20000000000 */
[----:B------:R-:W-:Y:S02]  /*37f0*/  UISETP.NE.AND UP0, UPT, UR25, 0x3, UPT ;  /* 0x000000031900788c */ /* 0x000fe4000bf05270 */
[----:B------:R-:W-:Y:S02]  /*3800*/  UMOV UR18, UR29 ;  /* 0x0000001d00127c82 */ /* 0x000fe40008000000 */
[----:B------:R-:W-:Y:S02]  /*3810*/  UMOV UR16, UR14 ;  /* 0x0000000e00107c82 */ /* 0x000fe40008000000 */
[----:B------:R-:W-:Y:S01]  /*3820*/  HGMMA.64x32x16.F32 R104, gdesc[UR16].tnspB, R104, gsb0 ;  /* 0x40600000106879f0 */ /* 0x000fe20008000868 */
[----:B------:R-:W-:Y:S01]  /*3830*/  UIADD3 UR18, UR29, 0x40, URZ ;  /* 0x000000401d127890 */ /* 0x000fe2000fffe03f */
[----:B------:R-:W-:Y:S01]  /*3840*/  PLOP3.LUT P2, PT, PT, PT, UP0, 0x80, 0x0 ;  /* 0x000000000000781c */ /* 0x000fe20003f4f008 */
[----:B------:R-:W-:Y:S01]  /*3850*/  UIADD3 UR16, UR14, 0x10, URZ ;  /* 0x000000100e107890 */ /* 0x000fe2000fffe03f */
[----:B------:R-:W-:Y:S01]  /*3860*/  UMOV UR19, 0x80000020 ;  /* 0x8000002000137882 */ /* 0x000fe20000000000 */
[----:B------:R-:W-:Y:S01]  /*3870*/  UMOV UR17, 0x40 ;  /* 0x0000004000117882 */ /* 0x000fe20000000000 */
[----:B------:R-:W-:-:S02]  /*3880*/  WARPGROUP.DEPBAR.LE gsb0, 0x0 ;  /* 0x00008000000079c5 */ /* 0x000fc40000010000 */
[----:B------:R-:W-:-:S06]  /*3890*/  WARPGROUP.ARRIVE ;  /* 0x00000000000079c5 */ /* 0x000fcc0000000000 */
[----:B------:R-:W-:Y:S01]  /*38a0*/  HGMMA.64x32x16.F32 R104, gdesc[UR16].tnspB, R104, gsb0 ;  /* 0x40600000106879f0 */ /* 0x000fe20008000868 */
[----:B------:R-:W-:Y:S02]  /*38b0*/  UIADD3 UR18, UR29, 0x80, URZ ;  /* 0x000000801d127890 */ /* 0x000fe4000fffe03f */
[----:B------:R-:W-:Y:S01]  /*38c0*/  UIADD3 UR16, UR14, 0x20, URZ ;  /* 0x000000200e107890 */ /* 0x000fe2000fffe03f */
[----:B------:R-:W-:Y:S01]  /*38d0*/  UMOV UR19, 0x80000020 ;  /* 0x8000002000137882 */ /* 0x000fe20000000000 */
[----:B------:R-:W-:Y:S01]  /*38e0*/  UMOV UR17, 0x40 ;  /* 0x0000004000117882 */ /* 0x000fe20000000000 */
[----:B------:R-:W-:Y:S02]  /*38f0*/  WARPGROUP.DEPBAR.LE gsb0, 0x0 ;  /* 0x00008000000079c5 */ /* 0x000fe40000010000 */
        /* <DEDUP_REMOVED lines=8> */
[----:B------:R-:W-:Y:S03]  /*3980*/  HGMMA.64x32x16.F32 R104, gdesc[UR16].tnspB, R104, gsb0 ;  /* 0x40600000106879f0 */ /* 0x000fe60008000868 */
[----:B------:R-:W-:Y:S02]  /*3990*/  WARPGROUP.DEPBAR.LE gsb0, 0x0 ;  /* 0x00008000000079c5 */ /* 0x000fe40000010000 */
[----:B------:R-:W-:Y:S05]  /*39a0*/  @!P2 BRA `(.L_x_28) ;  /* 0x000000000004a947 */ /* 0x000fea0003800000 */
[----:B------:R-:W-:Y:S01]  /*39b0*/  BPT.TRAP 0x1 ;  /* 0x000000040000795c */ /* 0x000fe20000300000 */
.L_x_28:
[----:B--2---:R-:W-:Y:S02]  /*39c0*/  LEA R3, R147, UR39, 0x3 ;  /* 0x0000002793037c11 */ /* 0x004fe4000f8e18ff */
[----:B-1----:R-:W-:-:S04]  /*39d0*/  SHF.L.U32 R2, R138, 0x1f, RZ ;  /* 0x0000001f8a027819 */ /* 0x002fc800000006ff */
[----:B------:R-:W1:Y:S02]  /*39e0*/  SYNCS.PHASECHK.TRANS64.TRYWAIT P1, [R3+URZ+0x10490], R2 ;  /* 0x01049002030075a7 */ /* 0x000e64000802017f */
[----:B-1----:R-:W-:Y:S05]  /*39f0*/  @!P1 BRA `(.L_x_29) ;  /* 0x0000003c006c9947 */ /* 0x002fea0003800000 */
.L_x_128:
[----:B------:R-:W-:Y:S05]  /*3a00*/  @!P2 BRA `(.L_x_30) ;  /* 0x000000000004a947 */ /* 0x000fea0003800000 */
[----:B------:R-:W-:Y:S01]  /*3a10*/  BPT.TRAP 0x1 ;  /* 0x000000040000795c */ /* 0x000fe20000300000 */
.L_x_30:
[----:B------:R2:W-:Y:S01]  /*3a20*/  SYNCS.ARRIVE.TRANS64.A1T0 RZ, [R3+URZ+0x10480], RZ ;  /* 0x010480ff03ff79a7 */ /* 0x0005e2000810003f */
[----:B------:R-:W-:Y:S05]  /*3a30*/  BRA `(.L_x_31) ;  /* 0x0000000800e47947 */ /* 0x000fea0003800000 */
.L_x_27:
[----:B------:R-:W-:Y:S01]  /*3a40*/  ULEA UR14, UR36, UR37, 0x1 ;  /* 0x00000025240e7291 */ /* 0x000fe2000f8e083f */
[----:B-1----:R-:W-:Y:S01]  /*3a50*/  SHF.L.U32 R2, R0, 0x1f, RZ ;  /* 0x0000001f00027819 */ /* 0x002fe200000006ff */
[----:B------:R-:W-:Y:S02]  /*3a60*/  USHF.L.U32 UR15, UR26, 0x8, URZ ;  /* 0x000000081a0f7899 */ /* 0x000fe4000800063f */
[----:B------:R-:W-:-:S09]  /*3a70*/  ULEA UR14, UR14, UR22, 0x3 ;  /* 0x000000160e0e7291 */ /* 0x000fd2000f8e183f */
[----:B---3--:R-:W1:Y:S02]  /*3a80*/  SYNCS.PHASECHK.TRANS64.TRYWAIT P1, [UR14], R2 ;  /* 0x00000002ff0075a7 */ /* 0x008e64000802014e */
[----:B-1----:R-:W-:Y:S05]  /*3a90*/  @!P1 BRA `(.L_x_32) ;  /* 0x0000003c00589947 */ /* 0x002fea0003800000 */
.L_x_129:
[----:B------:R-:W-:Y:S01]  /*3aa0*/  ULOP3.LUT UR32, UR15, 0x200, URZ, 0x3c, !UPT ;  /* 0x000002000f207892 */ /* 0x000fe2000f8e3c3f */
[----:B--2---:R-:W-:Y:S01]  /*3ab0*/  WARPGROUP.ARRIVE ;  /* 0x00000000000079c5 */ /* 0x004fe20000000000 */
[----:B------:R-:W-:Y:S02]  /*3ac0*/  ULOP3.LUT UR14, UR21, 0x400000, URZ, 0xfc, !UPT ;  /* 0x00400000150e7892 */ /* 0x000fe4000f8efc3f */
[----:B------:R-:W-:Y:S01]  /*3ad0*/  UIADD3 UR18, UR23, UR32, URZ ;  /* 0x0000002017127290 */ /* 0x000fe2000fffe03f */
[----:B------:R-:W-:Y:S01]  /*3ae0*/  UMOV UR17, 0x8 ;  /* 0x0000000800117882 */ /* 0x000fe20000000000 */
[----:B------:R-:W-:Y:S01]  /*3af0*/  UMOV UR19, 0x80000020 ;  /* 0x8000002000137882 */ /* 0x000fe20000000000 */
[----:B------:R-:W-:Y:S02]  /*3b00*/  ULEA UR29, UR29, UR24, 0x8 ;  /* 0x000000181d1d7291 */ /* 0x000fe4000f8e403f */
[----:B------:R-:W-:Y:S01]  /*3b10*/  UMOV UR16, UR14 ;  /* 0x0000000e00107c82 */ /* 0x000fe20008000000 */
[----:B------:R-:W-:-:S03]  /*3b20*/  UISETP.NE.AND UP0, UPT, UR25, 0x3, UPT ;  /* 0x000000031900788c */ /* 0x000fc6000bf05270 */
[----:B------:R-:W-:Y:S01]  /*3b30*/  HGMMA.64x32x16.F32 R24, gdesc[UR16].tnspA.tnspB, RZ, !UPT, gsb0 ;  /* 0x60600000101879f0 */ /* 0x000fe2000c0008ff */
[----:B------:R-:W-:Y:S02]  /*3b40*/  UIADD3 UR18, UR32, 0x40, UR23 ;  /* 0x0000004020127890 */ /* 0x000fe4000fffe017 */
[----:B------:R-:W-:Y:S01]  /*3b50*/  UIADD3 UR16, UR14, 0x80, URZ ;  /* 0x000000800e107890 */ /* 0x000fe2000fffe03f */
[----:B------:R-:W-:Y:S01]  /*3b60*/  PLOP3.LUT P1, PT, PT, PT, UP0, 0x80, 0x0 ;  /* 0x000000000000781c */ /* 0x000fe20003f2f008 */
[----:B------:R-:W-:Y:S01]  /*3b70*/  UMOV UR19, 0x80000020 ;  /* 0x8000002000137882 */ /* 0x000fe20000000000 */
[----:B------:R-:W-:Y:S01]  /*3b80*/  UMOV UR17, 0x8 ;  /* 0x0000000800117882 */ /* 0x000fe20000000000 */
[----:B------:R-:W-:Y:S02]  /*3b90*/  WARPGROUP.DEPBAR.LE gsb0, 0x0 ;  /* 0x00008000000079c5 */ /* 0x000fe40000010000 */
[----:B------:R-:W-:-:S06]  /*3ba0*/  WARPGROUP.ARRIVE ;  /* 0x00000000000079c5 */ /* 0x000fcc0000000000 */
[----:B------:R-:W-:Y:S01]  /*3bb0*/  HGMMA.64x32x16.F32 R24, gdesc[UR16].tnspA.tnspB, R24, gsb0 ;  /* 0x60600000101879f0 */ /* 0x000fe20008000818 */
[----:B------:R-:W-:Y:S02]  /*3bc0*/  UIADD3 UR18, UR32, 0x80, UR23 ;  /* 0x0000008020127890 */ /* 0x000fe4000fffe017 */
[----:B------:R-:W-:Y:S01]  /*3bd0*/  UIADD3 UR16, UR14, 0x100, URZ ;  /* 0x000001000e107890 */ /* 0x000fe2000fffe03f */
        /* <DEDUP_REMOVED lines=12> */
[----:B------:R-:W-:Y:S02]  /*3ca0*/  UIADD3 UR18, UR23, UR15, URZ ;  /* 0x0000000f17127290 */ /* 0x000fe4000fffe03f */
        /* <DEDUP_REMOVED lines=24> */
[----:B------:R-:W-:Y:S01]  /*3e30*/  UIADD3 UR14, UR13, 0x200, URZ ;  /* 0x000002000d0e7890 */ /* 0x000fe2000fffe03f */
[----:B------:R-:W-:Y:S02]  /*3e40*/  WARPGROUP.DEPBAR.LE gsb0, 0x0 ;  /* 0x00008000000079c5 */ /* 0x000fe40000010000 */
[----:B------:R-:W-:-:S06]  /*3e50*/  WARPGROUP.ARRIVE ;  /* 0x00000000000079c5 */ /* 0x000fcc0000000000 */
[----:B------:R-:W-:Y:S01]  /*3e60*/  HGMMA.64x32x16.F32 R24, gdesc[UR16].tnspA.tnspB, R24, gsb0 ;  /* 0x60600000101879f0 */ /* 0x000fe20008000818 */
[----:B------:R-:W-:Y:S01]  /*3e70*/  UMOV UR18, UR29 ;  /* 0x0000001d00127c82 */ /* 0x000fe20008000000 */
[----:B------:R-:W-:Y:S01]  /*3e80*/  UMOV UR19, 0x80000020 ;  /* 0x8000002000137882 */ /* 0x000fe20000000000 */
[----:B------:R-:W-:Y:S01]  /*3e90*/  UMOV UR16, UR14 ;  /* 0x0000000e00107c82 */ /* 0x000fe20008000000 */
[----:B------:R-:W-:Y:S01]  /*3ea0*/  UMOV UR17, 0x40 ;  /* 0x0000004000117882 */ /* 0x000fe20000000000 */
[----:B------:R-:W-:-:S04]  /*3eb0*/  USHF.L.U32 UR14, UR36, 0x1, URZ ;  /* 0x00000001240e7899 */ /* 0x000fc8000800063f */
[----:B------:R-:W-:-:S04]  /*3ec0*/  ULOP3.LUT UR14, UR14, 0xfffffffe, UR28, 0xe2, !UPT ;  /* 0xfffffffe0e0e7892 */ /* 0x000fc8000f8ee21c */
[----:B------:R-:W-:Y:S01]  /*3ed0*/  ULEA UR14, UR14, UR22, 0x3 ;  /* 0x000000160e0e7291 */ /* 0x000fe2000f8e183f */
        /* <DEDUP_REMOVED lines=25> */
[----:B------:R-:W-:Y:S01]  /*4070*/  SYNCS.ARRIVE.TRANS64.A1T0 RZ, [UR14], RZ ;  /* 0x000000ffffff79a7 */ /* 0x000fe2000810000e */
[----:B------:R-:W-:Y:S05]  /*4080*/  @!P1 BRA `(.L_x_33) ;  /* 0x0000000000049947 */ /* 0x000fea0003800000 */
[----:B------:R-:W-:Y:S01]  /*4090*/  BPT.TRAP 0x1 ;  /* 0x000000040000795c */ /* 0x000fe20000300000 */
.L_x_33:
[----:B------:R-:W-:Y:S02]  /*40a0*/  LEA R19, R147, UR39, 0x3 ;  /* 0x0000002793137c11 */ /* 0x000fe4000f8e18ff */
[----:B-1----:R-:W-:-:S04]  /*40b0*/  SHF.L.U32 R2, R138, 0x1f, RZ ;  /* 0x0000001f8a027819 */ /* 0x002fc800000006ff */
[----:B------:R-:W1:Y:S02]  /*40c0*/  SYNCS.PHASECHK.TRANS64.TRYWAIT P2, [R19+URZ+0x10490], R2 ;  /* 0x01049002130075a7 */ /* 0x000e64000804017f */
[----:B-1----:R-:W-:Y:S05]  /*40d0*/  @!P2 BRA `(.L_x_34) ;  /* 0x0000003400e0a947 */ /* 0x002fea0003800000 */
.L_x_130:
[----:B------:R-:W2:Y:S01]  /*40e0*/  S2UR UR16, SR_SWINHI ;  /* 0x00000000001079c3 */ /* 0x000ea20000002f00 */
[----:B-1----:R-:W-:-:S05]  /*40f0*/  IMAD.SHL.U32 R2, R147, 0x800, RZ ;  /* 0x0000080093027824 */ /* 0x002fca00078e00ff */
[----:B------:R-:W-:Y:S02]  /*4100*/  SHF.R.S32.HI R4, RZ, 0x1f, R2 ;  /* 0x0000001fff047819 */ /* 0x000fe40000011402 */
[----:B------:R-:W-:-:S04]  /*4110*/  IADD3 R2, P2, R145, R2, RZ ;  /* 0x0000000291027210 */ /* 0x000fc80007f5e0ff */
[----:B------:R-:W-:Y:S01]  /*4120*/  LEA.HI.X.SX32 R3, R145, R4, 0x1, P2 ;  /* 0x0000000491037211 */ /* 0x000fe200010f0eff */
[----:B------:R-:W-:Y:S01]  /*4130*/  UMOV UR14, UR39 ;  /* 0x00000027000e7c82 */ /* 0x000fe20008000000 */
[----:B--2---:R-:W-:Y:S01]  /*4140*/  UMOV UR15, UR16 ;  /* 0x00000010000f7c82 */ /* 0x004fe20008000000 */
[----:B------:R-:W-:-:S04]  /*4150*/  LEA R17, P2, R2, UR14, 0x2 ;  /* 0x0000000e02117c11 */ /* 0x000fc8000f8410ff */
[----:B------:R-:W-:Y:S02]  /*4160*/  LEA.HI.X R18, R2, UR15, R3, 0x2, P2 ;  /* 0x0000000f02127c11 */ /* 0x000fe400090f1403 */
[C---:B------:R-:W-:Y:S02]  /*4170*/  IADD3 R3, P3, R17.reuse, 0xc000, RZ ;  /* 0x0000c00011037810 */ /* 0x040fe40007f7e0ff */
[C---:B------:R-:W-:Y:S02]  /*4180*/  IADD3 R5, P6, R17.reuse, 0xc400, RZ ;  /* 0x0000c40011057810 */ /* 0x040fe40007fde0ff */
[----:B------:R-:W-:Y:S02]  /*4190*/  IADD3 R7, P5, R17, 0xc020, RZ ;  /* 0x0000c02011077810 */ /* 0x000fe40007fbe0ff */
[----:B------:R-:W-:Y:S02]  /*41a0*/  LOP3.LUT R2, R3, 0x380, RZ, 0xc0, !PT ;  /* 0x0000038003027812 */ /* 0x000fe400078ec0ff */
[----:B------:R-:W-:-:S02]  /*41b0*/  LOP3.LUT R4, R5, 0x380, RZ, 0xc0, !PT ;  /* 0x0000038005047812 */ /* 0x000fc400078ec0ff */
[----:B------:R-:W-:Y:S02]  /*41c0*/  LOP3.LUT R6, R7, 0x380, RZ, 0xc0, !PT ;  /* 0x0000038007067812 */ /* 0x000fe400078ec0ff */
[----:B------:R-:W-:Y:S02]  /*41d0*/  SHF.R.U64 R2, R2, 0x3, RZ ;  /* 0x0000000302027819 */ /* 0x000fe400000012ff */
[----:B------:R-:W-:Y:S02]  /*41e0*/  SHF.R.U64 R4, R4, 0x3, RZ ;  /* 0x0000000304047819 */ /* 0x000fe400000012ff */
[----:B------:R-:W-:Y:S02]  /*41f0*/  SHF.R.U64 R6, R6, 0x3, RZ ;  /* 0x0000000306067819 */ /* 0x000fe400000012ff */
[C---:B------:R-:W-:Y:S02]  /*4200*/  IADD3 R9, P2, R17.reuse, 0xc420, RZ ;  /* 0x0000c42011097810 */ /* 0x040fe40007f5e0ff */
[----:B------:R-:W-:Y:S01]  /*4210*/  LOP3.LUT R2, R2, R3, RZ, 0x3c, !PT ;  /* 0x0000000302027212 */ /* 0x000fe200078e3cff */
[--C-:B------:R-:W-:Y:S01]  /*4220*/  IMAD.X R3, RZ, RZ, R18.reuse, P3 ;  /* 0x000000ffff037224 */ /* 0x100fe200018e0612 */
[----:B------:R-:W-:Y:S01]  /*4230*/  LOP3.LUT R4, R4, R5, RZ, 0x3c, !PT ;  /* 0x0000000504047212 */ /* 0x000fe200078e3cff */
[----:B------:R-:W-:Y:S01]  /*4240*/  IMAD.X R5, RZ, RZ, R18, P6 ;  /* 0x000000ffff057224 */ /* 0x000fe200030e0612 */
[----:B------:R-:W-:-:S02]  /*4250*/  IADD3 R11, P4, R17, 0xc040, RZ ;  /* 0x0000c040110b7810 */ /* 0x000fc40007f9e0ff */
[----:B------:R-:W-:Y:S01]  /*4260*/  LOP3.LUT R6, R6, R7, RZ, 0x3c, !PT ;  /* 0x0000000706067212 */ /* 0x000fe200078e3cff */
[----:B------:R-:W-:Y:S01]  /*4270*/  IMAD.X R7, RZ, RZ, R18, P5 ;  /* 0x000000ffff077224 */ /* 0x000fe200028e0612 */
[C---:B------:R-:W-:Y:S01]  /*4280*/  IADD3 R13, P3, R17.reuse, 0xc440, RZ ;  /* 0x0000c440110d7810 */ /* 0x040fe20007f7e0ff */
[----:B------:R1:W-:Y:S01]  /*4290*/  ST.E desc[UR30][R2.64], R24 ;  /* 0x0000001802007985 */ /* 0x0003e2000c10191e */
[----:B------:R-:W-:Y:S02]  /*42a0*/  IADD3 R15, P6, R17, 0xc060, RZ ;  /* 0x0000c060110f7810 */ /* 0x000fe40007fde0ff */
[----:B------:R-:W-:Y:S01]  /*42b0*/  LOP3.LUT R8, R9, 0x380, RZ, 0xc0, !PT ;  /* 0x0000038009087812 */ /* 0x000fe200078ec0ff */
[----:B------:R1:W-:Y:S01]  /*42c0*/  ST.E desc[UR30][R2.64+0x4], R25 ;  /* 0x0000041902007985 */ /* 0x0003e2000c10191e */
[----:B------:R-:W-:Y:S02]  /*42d0*/  IADD3 R17, P5, R17, 0xc460, RZ ;  /* 0x0000c46011117810 */ /* 0x000fe40007fbe0ff */
[----:B------:R-:W-:Y:S01]  /*42e0*/  LOP3.LUT R10, R11, 0x380, RZ, 0xc0, !PT ;  /* 0x000003800b0a7812 */ /* 0x000fe200078ec0ff */
[----:B------:R1:W-:Y:S01]  /*42f0*/  ST.E desc[UR30][R4.64], R26 ;  /* 0x0000001a04007985 */ /* 0x0003e2000c10191e */
[----:B------:R-:W-:-:S02]  /*4300*/  LOP3.LUT R12, R13, 0x380, RZ, 0xc0, !PT ;  /* 0x000003800d0c7812 */ /* 0x000fc400078ec0ff */
[----:B------:R-:W-:Y:S01]  /*4310*/  LOP3.LUT R14, R15, 0x380, RZ, 0xc0, !PT ;  /* 0x000003800f0e7812 */ /* 0x000fe200078ec0ff */
[----:B------:R1:W-:Y:S01]  /*4320*/  ST.E desc[UR30][R4.64+0x4], R27 ;  /* 0x0000041b04007985 */ /* 0x0003e2000c10191e */
[----:B------:R-:W-:Y:S02]  /*4330*/  SHF.R.U64 R8, R8, 0x3, RZ ;  /* 0x0000000308087819 */ /* 0x000fe400000012ff */
[----:B------:R-:W-:Y:S01]  /*4340*/  LOP3.LUT R16, R17, 0x380, RZ, 0xc0, !PT ;  /* 0x0000038011107812 */ /* 0x000fe200078ec0ff */
[----:B------:R1:W-:Y:S01]  /*4350*/  ST.E desc[UR30][R6.64], R28 ;  /* 0x0000001c06007985 */ /* 0x0003e2000c10191e */
[----:B------:R-:W-:Y:S02]  /*4360*/  SHF.R.U64 R10, R10, 0x3, RZ ;  /* 0x000000030a0a7819 */ /* 0x000fe400000012ff */
[----:B------:R-:W-:Y:S01]  /*4370*/  SHF.R.U64 R12, R12, 0x3, RZ ;  /* 0x000000030c0c7819 */ /* 0x000fe200000012ff */
[----:B------:R1:W-:Y:S01]  /*4380*/  ST.E desc[UR30][R6.64+0x4], R29 ;  /* 0x0000041d06007985 */ /* 0x0003e2000c10191e */
[----:B------:R-:W-:-:S02]  /*4390*/  SHF.R.U64 R14, R14, 0x3, RZ ;  /* 0x000000030e0e7819 */ /* 0x000fc400000012ff */
[----:B------:R-:W-:Y:S01]  /*43a0*/  LOP3.LUT R8, R8, R9, RZ, 0x3c, !PT ;  /* 0x0000000908087212 */ /* 0x000fe200078e3cff */
[--C-:B------:R-:W-:Y:S01]  /*43b0*/  IMAD.X R9, RZ, RZ, R18.reuse, P2 ;  /* 0x000000ffff097224 */ /* 0x100fe200010e0612 */
[----:B------:R-:W-:Y:S02]  /*43c0*/  SHF.R.U64 R16, R16, 0x3, RZ ;  /* 0x0000000310107819 */ /* 0x000fe400000012ff */
[----:B------:R-:W-:Y:S01]  /*43d0*/  LOP3.LUT R10, R10, R11, RZ, 0x3c, !PT ;  /* 0x0000000b0a0a7212 */ /* 0x000fe200078e3cff */
[--C-:B------:R-:W-:Y:S01]  /*43e0*/  IMAD.X R11, RZ, RZ, R18.reuse, P4 ;  /* 0x000000ffff0b7224 */ /* 0x100fe200020e0612 */
[----:B------:R-:W-:Y:S01]  /*43f0*/  LOP3.LUT R12, R12, R13, RZ, 0x3c, !PT ;  /* 0x0000000d0c0c7212 */ /* 0x000fe200078e3cff */
[--C-:B------:R-:W-:Y:S01]  /*4400*/  IMAD.X R13, RZ, RZ, R18.reuse, P3 ;  /* 0x000000ffff0d7224 */ /* 0x100fe200018e0612 */
[----:B------:R-:W-:Y:S01]  /*4410*/  LOP3.LUT R14, R14, R15, RZ, 0x3c, !PT ;  /* 0x0000000f0e0e7212 */ /* 0x000fe200078e3cff */
[--C-:B------:R-:W-:Y:S01]  /*4420*/  IMAD.X R15, RZ, RZ, R18.reuse, P6 ;  /* 0x000000ffff0f7224 */ /* 0x100fe200030e0612 */
[----:B------:R-:W-:Y:S01]  /*4430*/  LOP3.LUT R16, R16, R17, RZ, 0x3c, !PT ;  /* 0x0000001110107212 */ /* 0x000fe200078e3cff */
[----:B------:R-:W-:Y:S01]  /*4440*/  IMAD.X R17, RZ, RZ, R18, P5 ;  /* 0x000000ffff117224 */ /* 0x000fe200028e0612 */
[----:B------:R1:W-:Y:S04]  /*4450*/  ST.E desc[UR30][R8.64], R30 ;  /* 0x0000001e08007985 */ /* 0x0003e8000c10191e */
        /* <DEDUP_REMOVED lines=8> */
[----:B------:R1:W-:Y:S01]  /*44e0*/  ST.E desc[UR30][R16.64+0x4], R39 ;  /* 0x0000042710007985 */ /* 0x0003e2000c10191e */
[----:B------:R-:W-:Y:S01]  /*44f0*/  @!PT LDS RZ, [RZ] ;  /* 0x00000000fffff984 */ /* 0x000fe20000000800 */
[----:B------:R-:W-:Y:S01]  /*4500*/  @!PT LDS RZ, [RZ] ;  /* 0x00000000fffff984 */ /* 0x000fe20000000800 */
[----:B------:R-:W-:Y:S01]  /*4510*/  @!PT LDS RZ, [RZ] ;  /* 0x00000000fffff984 */ /* 0x000fe20000000800 */
[----:B------:R-:W-:Y:S01]  /*4520*/  @!PT LDS RZ, [RZ] ;  /* 0x00000000fffff984 */ /* 0x000fe20000000800 */
[----:B------:R2:W-:Y:S06]  /*4530*/  MEMBAR.ALL.CTA ;  /* 0x0000000000007992 */ /* 0x0005ec0000008000 */
[----:B--2---:R-:W2:Y:S01]  /*4540*/  FENCE.VIEW.ASYNC.S ;  /* 0x00000000000073c6 */ /* 0x004ea20000000000 */
[----:B------:R-:W-:Y:S05]  /*4550*/  @!P1 BRA `(.L_x_35) ;  /* 0x0000000000049947 */ /* 0x000fea0003800000 */
[----:B------:R-:W-:Y:S01]  /*4560*/  BPT.TRAP 0x1 ;  /* 0x000000040000795c */ /* 0x000fe20000300000 */
.L_x_35:
[----:B--2---:R3:W-:Y:S01]  /*4570*/  SYNCS.ARRIVE.TRANS64.A1T0 RZ, [R19+URZ+0x10480], RZ ;  /* 0x010480ff13ff79a7 */ /* 0x0047e2000810003f */
[----:B------:R-:W-:-:S04]  /*4580*/  UIADD3 UR36, UR36, 0x1, URZ ;  /* 0x0000000124247890 */ /* 0x000fc8000fffe03f */
[----:B------:R-:W-:-:S04]  /*4590*/  UISETP.NE.AND UP0, UPT, UR36, 0x2, UPT ;  /* 0x000000022400788c */ /* 0x000fc8000bf05270 */
[----:B------:R-:W-:Y:S02]  /*45a0*/  USEL UR14, URZ, 0x1, UP0 ;  /* 0x000000013f0e7887 */ /* 0x000fe40008000000 */
[----:B------:R-:W-:-:S04]  /*45b0*/  USEL UR36, UR36, URZ, UP0 ;  /* 0x0000003f24247287 */ /* 0x000fc80008000000 */
[----:B---3--:R-:W-:-:S08]  /*45c0*/  LOP3.LUT R0, R0, UR14, RZ, 0x3c, !PT ;  /* 0x0000000e00007c12 */ /* 0x008fd0000f8e3cff */
.L_x_31:
[C---:B-1----:R-:W-:Y:S01]  /*45d0*/  VIADD R2, R147.reuse, 0x1 ;  /* 0x0000000193027836 */ /* 0x042fe20000000000 */
[----:B------:R-:W-:-:S04]  /*45e0*/  ISETP.NE.AND P2, PT, R147, 0x1, PT ;  /* 0x000000019300780c */ /* 0x000fc80003f45270 */
[C---:B------:R-:W-:Y:S02]  /*45f0*/  ISETP.NE.AND P1, PT, R2.reuse, 0x2, PT ;  /* 0x000000020200780c */ /* 0x040fe40003f25270 */
[----:B--2---:R-:W-:Y:S02]  /*4600*/  SEL R3, RZ, 0x1, P2 ;  /* 0x00000001ff037807 */ /* 0x004fe40001000000 */
[----:B------:R-:W-:Y:S02]  /*4610*/  SEL R147, R2, RZ, P1 ;  /* 0x000000ff02937207 */ /* 0x000fe40000800000 */
[----:B------:R-:W-:Y:S01]  /*4620*/  LOP3.LUT R138, R138, R3, RZ, 0x3c, !PT ;  /* 0x000000038a8a7212 */ /* 0x000fe200078e3cff */
[----:B------:R-:W-:Y:S06]  /*4630*/  @!P0 BRA `(.L_x_36) ;  /* 0x0000000000048947 */ /* 0x000fec0003800000 */
[----:B------:R-:W-:Y:S01]  /*4640*/  BPT.TRAP 0x1 ;  /* 0x000000040000795c */ /* 0x000fe20000300000 */
.L_x_36:
[----:B------:R-:W-:Y:S02]  /*4650*/  UISETP.GT.U32.AND UP0, UPT, UR4, 0x1, UPT ;  /* 0x000000010400788c */ /* 0x000fe4000bf04070 */
[----:B------:R-:W-:-:S04]  /*4660*/  ULEA UR14, UR20, UR39, 0x3 ;  /* 0x00000027140e7291 */ /* 0x000fc8000f8e183f */
[----:B------:R-:W-:Y:S01]  /*4670*/  UIADD3 UR14, UR14, 0x10420, URZ ;  /* 0x000104200e0e7890 */ /* 0x000fe2000fffe03f */
[----:B------:R-:W-:-:S03]  /*4680*/  PLOP3.LUT P1, PT, PT, PT, UP0, 0x80, 0x0 ;  /* 0x000000000000781c */ /* 0x000fc60003f2f008 */
[----:B------:R-:W-:-:S09]  /*4690*/  UPRMT UR14, URZ, 0x654, UR14 ;  /* 0x000006543f0e7896 */ /* 0x000fd2000800000e */
[----:B------:R-:W-:Y:S01]  /*46a0*/  SYNCS.ARRIVE.TRANS64.RED.A1T0 RZ, [UR14], RZ ;  /* 0x000000ffffff79a7 */ /* 0x000fe2000810040e */
[----:B------:R-:W-:Y:S05]  /*46b0*/  @P1 BRA `(.L_x_37) ;  /* 0x0000000000041947 */ /* 0x000fea0003800000 */
[----:B------:R-:W-:Y:S01]  /*46c0*/  BPT.TRAP 0x1 ;  /* 0x000000040000795c */ /* 0x000fe20000300000 */
.L_x_37:
[----:B------:R-:W-:-:S04]  /*46d0*/  UIADD3 UR20, UR20, 0x1, URZ ;  /* 0x0000000114147890 */ /* 0x000fc8000fffe03f */
[----:B------:R-:W-:-:S04]  /*46e0*/  UISETP.NE.AND UP0, UPT, UR20, 0x4, UPT ;  /* 0x000000041400788c */ /* 0x000fc8000bf05270 */
[----:B------:R-:W-:Y:S01]  /*46f0*/  USEL UR20, UR20, URZ, UP0 ;  /* 0x0000003f14147287 */ /* 0x000fe20008000000 */
[----:B------:R-:W-:Y:S11]  /*4700*/  @!P0 BRA `(.L_x_38) ;  /* 0x0000000000048947 */ /* 0x000ff60003800000 */
[----:B------:R-:W-:Y:S01]  /*4710*/  BPT.TRAP 0x1 ;  /* 0x000000040000795c */ /* 0x000fe20000300000 */
.L_x_38:
[----:B------:R-:W-:-:S04]  /*4720*/  ULEA UR14, UR20, UR39, 0x3 ;  /* 0x00000027140e7291 */ /* 0x000fc8000f8e183f */
[----:B------:R-:W-:-:S04]  /*4730*/  UIADD3 UR14, UR14, 0x10420, URZ ;  /* 0x000104200e0e7890 */ /* 0x000fc8000fffe03f */
[----:B------:R-:W-:-:S09]  /*4740*/  UPRMT UR14, URZ, 0x654, UR14 ;  /* 0x000006543f0e7896 */ /* 0x000fd2000800000e */
[----:B------:R-:W-:Y:S01]  /*4750*/  SYNCS.ARRIVE.TRANS64.RED.A1T0 RZ, [UR14], RZ ;  /* 0x000000ffffff79a7 */ /* 0x000fe2000810040e */
[----:B------:R-:W-:Y:S05]  /*4760*/  @P1 BRA `(.L_x_39) ;  /* 0x0000000000041947 */ /* 0x000fea0003800000 */
[----:B------:R-:W-:Y:S01]  /*4770*/  BPT.TRAP 0x1 ;  /* 0x000000040000795c */ /* 0x000fe20000300000 */
.L_x_39:
[----:B------:R-:W-:Y:S01]  /*4780*/  UIADD3 UR27, UR27, 0x1, URZ ;  /* 0x000000011b1b7890 */ /* 0x000fe2000fffe03f */
[C---:B------:R-:W-:Y:S01]  /*4790*/  ISETP.GT.AND P1, PT, R148.reuse, 0x1, PT ;  /* 0x000000019400780c */ /* 0x040fe20003f24270 */
[----:B------:R-:W-:Y:S01]  /*47a0*/  UIADD3 UR20, UR20, 0x1, URZ ;  /* 0x0000000114147890 */ /* 0x000fe2000fffe03f */
[----:B------:R-:W-:Y:S01]  /*47b0*/  VIADD R148, R148, 0xffffffff ;  /* 0xffffffff94947836 */ /* 0x000fe20000000000 */
[----:B------:R-:W-:Y:S02]  /*47c0*/  UISETP.NE.AND UP0, UPT, UR27, 0x4, UPT ;  /* 0x000000041b00788c */ /* 0x000fe4000bf05270 */
[----:B------:R-:W-:Y:S02]  /*47d0*/  UISETP.NE.AND UP1, UPT, UR20, 0x4, UPT ;  /* 0x000000041400788c */ /* 0x000fe4000bf25270 */
[----:B------:R-:W-:Y:S02]  /*47e0*/  USEL UR14, URZ, 0x1, UP0 ;  /* 0x000000013f0e7887 */ /* 0x000fe40008000000 */
[----:B------:R-:W-:-:S02]  /*47f0*/  USEL UR20, UR20, URZ, UP1 ;  /* 0x0000003f14147287 */ /* 0x000fc40008800000 */
[----:B------:R-:W-:Y:S02]  /*4800*/  USEL UR29, UR27, URZ, UP0 ;  /* 0x0000003f1b1d7287 */ /* 0x000fe40008000000 */
[----:B------:R-:W-:Y:S01]  /*4810*/  LOP3.LUT R149, R149, UR14, RZ, 0x3c, !PT ;  /* 0x0000000e95957c12 */ /* 0x000fe2000f8e3cff */
[----:B------:R-:W-:Y:S09]  /*4820*/  @P1 BRA `(.L_x_40) ;  /* 0xffffffc800c01947 */ /* 0x000ff2000383ffff */
.L_x_18:
[----:B------:R-:W-:Y:S05]  /*4830*/  @!P0 BRA `(.L_x_41) ;  /* 0x0000000000048947 */ /* 0x000fea0003800000 */
[----:B-1----:R-:W-:Y:S01]  /*4840*/  BPT.TRAP 0x1 ;  /* 0x000000040000795c */ /* 0x002fe20000300000 */
.L_x_41:
[----:B------:R-:W-:Y:S02]  /*4850*/  UISETP.GT.U32.AND UP0, UPT, UR4, 0x1, UPT ;  /* 0x000000010400788c */ /* 0x000fe4000bf04070 */
[----:B------:R-:W-:-:S04]  /*4860*/  UIADD3 UR7, UR6, 0x10460, URZ ;  /* 0x0001046006077890 */ /* 0x000fc8000fffe03f */
[----:B------:R-:W-:Y:S01]  /*4870*/  PLOP3.LUT P1, PT, PT, PT, UP0, 0x80, 0x0 ;  /* 0x000000000000781c */ /* 0x000fe20003f2f008 */
[----:B------:R-:W-:-:S09]  /*4880*/  UPRMT UR7, URZ, 0x654, UR7 ;  /* 0x000006543f077896 */ /* 0x000fd20008000007 */
[----:B------:R-:W-:Y:S03]  /*4890*/  SYNCS.ARRIVE.TRANS64.RED.A1T0 RZ, [UR7], RZ ;  /* 0x000000ffffff79a7 */ /* 0x000fe60008100407 */
[----:B------:R-:W-:Y:S05]  /*48a0*/  @P1 BRA `(.L_x_42) ;  /* 0x0000000000041947 */ /* 0x000fea0003800000 */
[----:B-1----:R-:W-:Y:S01]  /*48b0*/  BPT.TRAP 0x1 ;  /* 0x000000040000795c */ /* 0x002fe20000300000 */
.L_x_42:
[----:B------:R-:W-:Y:S05]  /*48c0*/  @!P0 BRA `(.L_x_43) ;  /* 0x0000000000048947 */ /* 0x000fea0003800000 */
[----:B-1----:R-:W-:Y:S01]  /*48d0*/  BPT.TRAP 0x1 ;  /* 0x000000040000795c */ /* 0x002fe20000300000 */
.L_x_43:
[----:B------:R-:W-:-:S04]  /*48e0*/  UIADD3 UR6, UR6, 0x10468, URZ ;  /* 0x0001046806067890 */ /* 0x000fc8000fffe03f */
[----:B------:R-:W-:-:S09]  /*48f0*/  UPRMT UR6, URZ, 0x654, UR6 ;  /* 0x000006543f067896 */ /* 0x000fd20008000006 */
[----:B------:R-:W-:Y:S01]  /*4900*/  SYNCS.ARRIVE.TRANS64.RED.A1T0 RZ, [UR6], RZ ;  /* 0x000000ffffff79a7 */ /* 0x000fe20008100406 */
[----:B------:R-:W-:Y:S05]  /*4910*/  @P1 BRA `(.L_x_44) ;  /* 0x0000000000041947 */ /* 0x000fea0003800000 */
[----:B-1----:R-:W-:Y:S01]  /*4920*/  BPT.TRAP 0x1 ;  /* 0x000000040000795c */ /* 0x002fe20000300000 */
.L_x_44:
[----:B------:R-:W-:-:S04]  /*4930*/  ULOP3.LUT UR5, UR5, 0x2, URZ, 0xfc, !UPT ;  /* 0x0000000205057892 */ /* 0x000fc8000f8efc3f */
[----:B------:R-:W-:-:S06]  /*4940*/  UISETP.NE.AND UP0, UPT, UR5, 0x3, UPT ;  /* 0x000000030500788c */ /* 0x000fcc000bf05270 */
[----:B------:R-:W-:-:S13]  /*4950*/  PLOP3.LUT P1, PT, PT, PT, UP0, 0x80, 0x0 ;  /* 0x000000000000781c */ /* 0x000fda0003f2f008 */
[----:B------:R-:W-:Y:S05]  /*4960*/  @!P1 BRA `(.L_x_45) ;  /* 0x0000000000049947 */ /* 0x000fea0003800000 */
[----:B-1----:R-:W-:Y:S01]  /*4970*/  BPT.TRAP 0x1 ;  /* 0x000000040000795c */ /* 0x002fe20000300000 */
.L_x_45:
[----:B------:R-:W-:Y:S02]  /*4980*/  LEA R3, R147, UR39, 0x3 ;  /* 0x0000002793037c11 */ /* 0x000fe4000f8e18ff */
[----:B------:R-:W-:-:S04]  /*4990*/  SHF.L.U32 R2, R138, 0x1f, RZ ;  /* 0x0000001f8a027819 */ /* 0x000fc800000006ff */
[----:B------:R-:W2:Y:S02]  /*49a0*/  SYNCS.PHASECHK.TRANS64.TRYWAIT P0, [R3+URZ+0x10490], R2 ;  /* 0x01049002030075a7 */ /* 0x000ea4000800017f */
[----:B--2---:R-:W-:Y:S05]  /*49b0*/  @!P0 BRA `(.L_x_46) ;  /* 0x0000002c00bc8947 */ /* 0x004fea0003800000 */
.L_x_131:
[----:B------:R-:W-:Y:S05]  /*49c0*/  @!P1 BRA `(.L_x_47) ;  /* 0x0000000000049947 */ /* 0x000fea0003800000 */
[----:B-1----:R-:W-:Y:S01]  /*49d0*/  BPT.TRAP 0x1 ;  /* 0x000000040000795c */ /* 0x002fe20000300000 */
.L_x_47:
[----:B------:R-:W-:-:S05]  /*49e0*/  VIADD R147, R147, 0x1 ;  /* 0x0000000193937836 */ /* 0x000fca0000000000 */
[----:B------:R-:W-:-:S04]  /*49f0*/  ISETP.NE.AND P0, PT, R147, 0x2, PT ;  /* 0x000000029300780c */ /* 0x000fc80003f05270 */
[----:B--2---:R-:W-:Y:S02]  /*4a00*/  SEL R3, RZ, 0x1, P0 ;  /* 0x00000001ff037807 */ /* 0x004fe40000000000 */
[----:B------:R-:W-:Y:S02]  /*4a10*/  SEL R147, R147, RZ, P0 ;  /* 0x000000ff93937207 */ /* 0x000fe40000000000 */
[----:B------:R-:W-:Y:S02]  /*4a20*/  LOP3.LUT R2, R138, R3, RZ, 0x3c, !PT ;  /* 0x000000038a027212 */ /* 0x000fe400078e3cff */
[----:B------:R-:W-:Y:S02]  /*4a30*/  LEA R147, R147, UR39, 0x3 ;  /* 0x0000002793937c11 */ /* 0x000fe4000f8e18ff */
[----:B------:R-:W-:-:S04]  /*4a40*/  SHF.L.U32 R2, R2, 0x1f, RZ ;  /* 0x0000001f02027819 */ /* 0x000fc800000006ff */
[----:B------:R-:W2:Y:S02]  /*4a50*/  SYNCS.PHASECHK.TRANS64.TRYWAIT P0, [R147+URZ+0x10490], R2 ;  /* 0x01049002930075a7 */ /* 0x000ea4000800017f */
[----:B--2---:R-:W-:Y:S05]  /*4a60*/  @!P0 BRA `(.L_x_48) ;  /* 0x0000002c00a48947 */ /* 0x004fea0003800000 */
.L_x_132:
[----:B------:R-:W-:Y:S01]  /*4a70*/  ULEA UR4, UR36, UR37, 0x1 ;  /* 0x0000002524047291 */ /* 0x000fe2000f8e083f */
[----:B--2---:R-:W-:Y:S02]  /*4a80*/  SHF.L.U32 R2, R0, 0x1f, RZ ;  /* 0x0000001f00027819 */ /* 0x004fe400000006ff */
[----:B------:R-:W-:Y:S01]  /*4a90*/  MOV R0, RZ ;  /* 0x000000ff00007202 */ /* 0x000fe20000000f00 */
[----:B------:R-:W-:-:S03]  /*4aa0*/  ULEA UR4, UR4, UR39, 0x3 ;  /* 0x0000002704047291 */ /* 0x000fc6000f8e183f */
[----:B------:R-:W-:-:S06]  /*4ab0*/  LOP3.LUT P1, RZ, R0, 0x1bf, RZ, 0xc0, !PT ;  /* 0x000001bf00ff7812 */ /* 0x000fcc000782c0ff */
[----:B------:R-:W2:Y:S02]  /*4ac0*/  SYNCS.PHASECHK.TRANS64.TRYWAIT P0, [UR4+0x104a0], R2 ;  /* 0x0104a002ff0075a7 */ /* 0x000ea40008000144 */
[----:B--2---:R-:W-:Y:S05]  /*4ad0*/  @!P0 BRA `(.L_x_49) ;  /* 0x0000002c009c8947 */ /* 0x004fea0003800000 */
.L_x_133:
[----:B------:R-:W-:Y:S05]  /*4ae0*/  @!P1 BRA `(.L_x_50) ;  /* 0x0000000000409947 */ /* 0x000fea0003800000 */
[----:B------:R-:W-:Y:S01]  /*4af0*/  MOV R0, 0x0 ;  /* 0x0000000000007802 */ /* 0x000fe20000000f00 */
[----:B------:R-:W-:Y:S01]  /*4b00*/  ULDC.64 UR4, c[0x4][0x68] ;  /* 0x01001a0000047ab9 */ /* 0x000fe20000000a00 */
[----:B------:R-:W-:Y:S01]  /*4b10*/  ULDC.64 UR6, c[0x4][0x8] ;  /* 0x0100020000067ab9 */ /* 0x000fe20000000a00 */
[----:B---3--:R-:W-:Y:S01]  /*4b20*/  IMAD.U32 R4, RZ, RZ, UR4 ;  /* 0x00000004ff047e24 */ /* 0x008fe2000f8e00ff */
[----:B--2---:R2:W3:Y:S01]  /*4b30*/  LDC.64 R2, c[0x4][R0] ;  /* 0x0100000000027b82 */ /* 0x0044e20000000a00 */
[----:B------:R-:W-:Y:S01]  /*4b40*/  IMAD.U32 R5, RZ, RZ, UR5 ;  /* 0x00000005ff057e24 */ /* 0x000fe2000f8e00ff */
[----:B------:R-:W-:Y:S01]  /*4b50*/  ULDC.64 UR4, c[0x4][0x70] ;  /* 0x01001c0000047ab9 */ /* 0x000fe20000000a00 */
[----:B------:R-:W-:Y:S02]  /*4b60*/  IMAD.U32 R10, RZ, RZ, UR6 ;  /* 0x00000006ff0a7e24 */ /* 0x000fe4000f8e00ff */
[----:B------:R-:W-:Y:S02]  /*4b70*/  IMAD.U32 R6, RZ, RZ, UR4 ;  /* 0x00000004ff067e24 */ /* 0x000fe4000f8e00ff */
[----:B------:R-:W-:-:S02]  /*4b80*/  IMAD.U32 R7, RZ, RZ, UR5 ;  /* 0x00000005ff077e24 */ /* 0x000fc4000f8e00ff */
[----:B------:R-:W-:Y:S02]  /*4b90*/  IMAD.U32 R11, RZ, RZ, UR7 ;  /* 0x00000007ff0b7e24 */ /* 0x000fe4000f8e00ff */
[----:B------:R-:W-:Y:S02]  /*4ba0*/  IMAD.MOV.U32 R8, RZ, RZ, 0x70 ;  /* 0x00000070ff087424 */ /* 0x000fe400078e00ff */
[----:B------:R-:W-:Y:S02]  /*4bb0*/  IMAD.MOV.U32 R12, RZ, RZ, 0x1 ;  /* 0x00000001ff0c7424 */ /* 0x000fe400078e00ff */
[----:B--2---:R-:W-:-:S07]  /*4bc0*/  IMAD.MOV.U32 R13, RZ, RZ, RZ ;  /* 0x000000ffff0d7224 */ /* 0x004fce00078e00ff */
[----:B------:R-:W-:-:S07]  /*4bd0*/  LEPC R20, `(.L_x_50) ;  /* 0x000000001014794e */ /* 0x000fce0000000000 */
[----:B-1-3--:R-:W-:Y:S05]  /*4be0*/  CALL.ABS.NOINC R2 ;  /* 0x0000000002007343 */ /* 0x00afea0003c00000 */
.L_x_50:
[----:B------:R-:W-:Y:S02]  /*4bf0*/  IMAD.U32 R16, RZ, RZ, UR39 ;  /* 0x00000027ff107e24 */ /* 0x000fe4000f8e00ff */
[----:B--2---:R-:W-:-:S04]  /*4c00*/  IMAD.U32 R3, RZ, RZ, UR37 ;  /* 0x00000025ff037e24 */ /* 0x004fc8000f8e00ff */
[----:B------:R-:W-:-:S05]  /*4c10*/  IMAD R16, R3, 0x2400, R16 ;  /* 0x0000240003107824 */ /* 0x000fca00078e0210 */
[----:B------:R-:W-:-:S13]  /*4c20*/  LOP3.LUT P0, RZ, R16, 0x1b0, RZ, 0xc0, !PT ;  /* 0x000001b010ff7812 */ /* 0x000fda000780c0ff */
[----:B------:R-:W-:Y:S05]  /*4c30*/  @!P0 BRA `(.L_x_51) ;  /* 0x0000000000408947 */ /* 0x000fea0003800000 */
[----:B------:R-:W-:Y:S01]  /*4c40*/  MOV R0, 0x0 ;  /* 0x0000000000007802 */ /* 0x000fe20000000f00 */
[----:B------:R-:W-:Y:S01]  /*4c50*/  ULDC.64 UR4, c[0x4][0x68] ;  /* 0x01001a0000047ab9 */ /* 0x000fe20000000a00 */
[----:B------:R-:W-:Y:S01]  /*4c60*/  ULDC.64 UR6, c[0x4][0x8] ;  /* 0x0100020000067ab9 */ /* 0x000fe20000000a00 */
[----:B---3--:R-:W-:Y:S01]  /*4c70*/  IMAD.U32 R4, RZ, RZ, UR4 ;  /* 0x00000004ff047e24 */ /* 0x008fe2000f8e00ff */
[----:B------:R2:W3:Y:S01]  /*4c80*/  LDC.64 R2, c[0x4][R0] ;  /* 0x0100000000027b82 */ /* 0x0004e20000000a00 */
        /* <DEDUP_REMOVED lines=11> */
.L_x_51:
[----:B------:R-:W2:Y:S01]  /*4d40*/  S2R R7, SR_TID.X ;  /* 0x0000000000077919 */ /* 0x000ea20000002100 */
[----:B------:R-:W-:Y:S01]  /*4d50*/  IMAD.MOV.U32 R17, RZ, RZ, 0x10 ;  /* 0x00000010ff117424 */ /* 0x000fe200078e00ff */
[----:B------:R-:W-:Y:S02]  /*4d60*/  F2FP.F16.F32.PACK_AB R104, R105, R104 ;  /* 0x000000686968723e */ /* 0x000fe400000000ff */
[----:B------:R-:W-:Y:S02]  /*4d70*/  F2FP.F16.F32.PACK_AB R112, R113, R112 ;  /* 0x000000707170723e */ /* 0x000fe400000000ff */
[----:B------:R-:W-:Y:S02]  /*4d80*/  F2FP.F16.F32.PACK_AB R105, R107, R106 ;  /* 0x0000006a6b69723e */ /* 0x000fe400000000ff */
[----:B------:R-:W-:Y:S02]  /*4d90*/  F2FP.F16.F32.PACK_AB R113, R115, R114 ;  /* 0x000000727371723e */ /* 0x000fe400000000ff */
[----:B------:R-:W-:-:S02]  /*4da0*/  F2FP.F16.F32.PACK_AB R106, R109, R108 ;  /* 0x0000006c6d6a723e */ /* 0x000fc400000000ff */
[----:B------:R-:W-:Y:S02]  /*4db0*/  F2FP.F16.F32.PACK_AB R107, R111, R110 ;  /* 0x0000006e6f6b723e */ /* 0x000fe400000000ff */
[----:B------:R-:W-:Y:S02]  /*4dc0*/  F2FP.F16.F32.PACK_AB R114, R117, R116 ;  /* 0x000000747572723e */ /* 0x000fe400000000ff */
[----:B------:R-:W-:Y:S02]  /*4dd0*/  F2FP.F16.F32.PACK_AB R115, R119, R118 ;  /* 0x000000767773723e */ /* 0x000fe400000000ff */
[C---:B--2---:R-:W-:Y:S01]  /*4de0*/  LOP3.LUT R0, R7.reuse, 0x7f, RZ, 0xc0, !PT ;  /* 0x0000007f07007812 */ /* 0x044fe200078ec0ff */
[C---:B------:R-:W-:Y:S01]  /*4df0*/  IMAD.SHL.U32 R3, R7.reuse, 0x20, RZ ;  /* 0x0000002007037824 */ /* 0x040fe200078e00ff */
[----:B---3--:R-:W-:Y:S01]  /*4e00*/  SHF.R.U32.HI R5, RZ, 0x1, R7 ;  /* 0x00000001ff057819 */ /* 0x008fe20000011607 */
[C---:B------:R-:W-:Y:S01]  /*4e10*/  IMAD.SHL.U32 R4, R7.reuse, 0x4, RZ ;  /* 0x0000000407047824 */ /* 0x040fe200078e00ff */
[----:B------:R-:W-:Y:S01]  /*4e20*/  LOP3.LUT P0, RZ, R7, 0x4, RZ, 0xc0, !PT ;  /* 0x0000000407ff7812 */ /* 0x000fe2000780c0ff */
[C---:B------:R-:W-:Y:S01]  /*4e30*/  IMAD.SHL.U32 R2, R0.reuse, 0x10, RZ ;  /* 0x0000001000027824 */ /* 0x040fe200078e00ff */
[----:B------:R-:W-:Y:S01]  /*4e40*/  LOP3.LUT R6, R3, 0xc0, RZ, 0xc0, !PT ;  /* 0x000000c003067812 */ /* 0x000fe200078ec0ff */
[----:B------:R-:W-:Y:S01]  /*4e50*/  VIADD R18, R0, 0x1f ;  /* 0x0000001f00127836 */ /* 0x000fe20000000000 */
[----:B------:R-:W-:-:S02]  /*4e60*/  SEL R17, R17, 0xfffffff0, !P0 ;  /* 0xfffffff011117807 */ /* 0x000fc40004000000 */
[----:B------:R-:W-:Y:S02]  /*4e70*/  LOP3.LUT R2, R2, 0x600, RZ, 0xc0, !PT ;  /* 0x0000060002027812 */ /* 0x000fe400078ec0ff */
[----:B------:R-:W-:Y:S02]  /*4e80*/  ISETP.GT.U32.AND P1, PT, R18, 0x3e, PT ;  /* 0x0000003e1200780c */ /* 0x000fe40003f24070 */
[----:B------:R-:W-:Y:S02]  /*4e90*/  LOP3.LUT R5, R6, 0x8, R5, 0xf8, !PT ;  /* 0x0000000806057812 */ /* 0x000fe400078ef805 */
[--C-:B------:R-:W-:Y:S02]  /*4ea0*/  LOP3.LUT R2, R2, 0x20, R3.reuse, 0xf8, !PT ;  /* 0x0000002002027812 */ /* 0x100fe400078ef803 */
[----:B------:R-:W-:Y:S02]  /*4eb0*/  LOP3.LUT R5, R5, 0x18, R4, 0x78, !PT ;  /* 0x0000001805057812 */ /* 0x000fe400078e7804 */
[----:B------:R-:W-:-:S02]  /*4ec0*/  LOP3.LUT R2, R2, 0x100, R3, 0xf8, !PT ;  /* 0x0000010002027812 */ /* 0x000fc400078ef803 */
[----:B------:R-:W-:Y:S02]  /*4ed0*/  P2R R0, PR, RZ, 0x2 ;  /* 0x00000002ff007803 */ /* 0x000fe40000000000 */
[----:B------:R-:W-:-:S05]  /*4ee0*/  LOP3.LUT R19, R2, R5, RZ, 0xfc, !PT ;  /* 0x0000000502137212 */ /* 0x000fca00078efcff */
[----:B------:R-:W-:Y:S01]  /*4ef0*/  IMAD R0, R19, 0x2, R16 ;  /* 0x0000000213007824 */ /* 0x000fe200078e0210 */
[----:B------:R-:W-:Y:S06]  /*4f00*/  @P1 BRA `(.L_x_52) ;  /* 0x0000000000041947 */ /* 0x000fec0003800000 */
[----:B------:R-:W-:-:S04]  /*4f10*/  DEPBAR.LE SB0, 0x0 ;  /* 0x000080000000791a */ /* 0x000fc80000000000 */
.L_x_52:
[----:B------:R-:W-:Y:S05]  /*4f20*/  WARPSYNC.ALL ;  /* 0x0000000000007948 */ /* 0x000fea0003800000 */
[----:B------:R-:W-:Y:S01]  /*4f30*/  BAR.SYNC.DEFER_BLOCKING 0x1, 0x80 ;  /* 0x0042000000007b1d */ /* 0x000fe20000010000 */
[----:B------:R-:W-:Y:S01]  /*4f40*/  IMAD R2, R17, 0x2, R0 ;  /* 0x0000000211027824 */ /* 0x000fe200078e0200 */
[----:B------:R-:W-:-:S04]  /*4f50*/  MOV R3, RZ ;  /* 0x000000ff00037202 */ /* 0x000fc80000000f00 */
[----:B------:R-:W-:Y:S01]  /*4f60*/  BSSY B0, `(.L_x_53) ;  /* 0x0000016000007945 */ /* 0x000fe20003800000 */
[----:B------:R-:W-:Y:S01]  /*4f70*/  LOP3.LUT P0, RZ, R3, 0x1bf, RZ, 0xc0, !PT ;  /* 0x000001bf03ff7812 */ /* 0x000fe2000780c0ff */
[----:B------:R2:W-:Y:S04]  /*4f80*/  STSM.16.M88.4 [R0], R104 ;  /* 0x0000006800007844 */ /* 0x0005e80000000200 */
[----:B------:R2:W-:Y:S01]  /*4f90*/  STSM.16.M88.4 [R2], R112 ;  /* 0x0000007002007844 */ /* 0x0005e20000000200 */
[----:B------:R-:W-:Y:S01]  /*4fa0*/  @!PT LDS RZ, [RZ] ;  /* 0x00000000fffff984 */ /* 0x000fe20000000800 */
[----:B------:R-:W-:Y:S01]  /*4fb0*/  @!PT LDS RZ, [RZ] ;  /* 0x00000000fffff984 */ /* 0x000fe20000000800 */
[----:B------:R-:W-:Y:S01]  /*4fc0*/  @!PT LDS RZ, [RZ] ;  /* 0x00000000fffff984 */ /* 0x000fe20000000800 */
[----:B------:R-:W-:Y:S01]  /*4fd0*/  @!PT LDS RZ, [RZ] ;  /* 0x00000000fffff984 */ /* 0x000fe20000000800 */
[----:B------:R3:W-:Y:S06]  /*4fe0*/  MEMBAR.ALL.CTA ;  /* 0x0000000000007992 */ /* 0x0007ec0000008000 */
[----:B---3--:R-:W3:Y:S02]  /*4ff0*/  FENCE.VIEW.ASYNC.S ;  /* 0x00000000000073c6 */ /* 0x008ee40000000000 */
[----:B---3--:R-:W-:Y:S06]  /*5000*/  BAR.SYNC.DEFER_BLOCKING 0x1, 0x80 ;  /* 0x0042000000007b1d */ /* 0x008fec0000010000 */
[----:B------:R-:W-:Y:S05]  /*5010*/  @P1 BRA `(.L_x_54) ;  /* 0x0000000000281947 */ /* 0x000fea0003800000 */
[----:B------:R-:W-:Y:S01]  /*5020*/  S2UR UR12, SR_CTAID.Z ;  /* 0x00000000000c79c3 */ /* 0x000fe20000002700 */
[----:B------:R-:W-:Y:S01]  /*5030*/  ULDC.64 UR4, c[0x0][0x198] ;  /* 0x0000660000047ab9 */ /* 0x000fe20000000a00 */
[----:B------:R-:W-:Y:S01]  /*5040*/  R2UR UR8, R16 ;  /* 0x00000000100872ca */ /* 0x000fe200000e0000 */
[----:B------:R-:W-:Y:S02]  /*5050*/  UIADD3 UR4, UP0, UR4, 0x9f0, URZ ;  /* 0x000009f004047890 */ /* 0x000fe4000ff1e03f */
[----:B-1----:R-:W-:Y:S02]  /*5060*/  USHF.L.U32 UR10, UR38, 0x6, URZ ;  /* 0x00000006260a7899 */ /* 0x002fe4000800063f */
[----:B------:R-:W-:Y:S01]  /*5070*/  UIADD3.X UR5, URZ, UR5, URZ, UP0, !UPT ;  /* 0x000000053f057290 */ /* 0x000fe200087fe43f */
[----:B------:R-:W1:Y:S01]  /*5080*/  S2UR UR11, SR_CTAID.Y ;  /* 0x00000000000b79c3 */ /* 0x000e620000002600 */
[----:B------:R-:W-:-:S07]  /*5090*/  UMOV UR9, URZ ;  /* 0x0000003f00097c82 */ /* 0x000fce0008000000 */
[----:B-1----:R3:W-:Y:S02]  /*50a0*/  UTMASTG.4D [UR8], [UR4] ;  /* 0x00000008040073b5 */ /* 0x0027e40008018000 */
[----:B---3--:R0:W-:Y:S02]  /*50b0*/  UTMACMDFLUSH ;  /* 0x00000000000079b7 */ /* 0x0081e40000000000 */
.L_x_54:
[----:B-1----:R-:W-:Y:S05]  /*50c0*/  BSYNC B0 ;  /* 0x0000000000007941 */ /* 0x002fea0003800000 */
.L_x_53:
[----:B------:R-:W-:Y:S05]  /*50d0*/  @!P0 BRA `(.L_x_55) ;  /* 0x0000000000408947 */ /* 0x000fea0003800000 */
[----:B--2---:R-:W-:Y:S01]  /*50e0*/  MOV R0, 0x0 ;  /* 0x0000000000007802 */ /* 0x004fe20000000f00 */
[----:B------:R-:W-:Y:S01]  /*50f0*/  ULDC.64 UR4, c[0x4][0x68] ;  /* 0x01001a0000047ab9 */ /* 0x000fe20000000a00 */
[----:B------:R-:W-:Y:S01]  /*5100*/  ULDC.64 UR6, c[0x4][0x8] ;  /* 0x0100020000067ab9 */ /* 0x000fe20000000a00 */
[----:B------:R-:W-:Y:S01]  /*5110*/  IMAD.U32 R4, RZ, RZ, UR4 ;  /* 0x00000004ff047e24 */ /* 0x000fe2000f8e00ff */
[----:B------:R1:W2:Y:S01]  /*5120*/  LDC.64 R2, c[0x4][R0] ;  /* 0x0100000000027b82 */ /* 0x0002a20000000a00 */
        /* <DEDUP_REMOVED lines=8> */
[----:B-1----:R-:W-:-:S07]  /*51b0*/  IMAD.MOV.U32 R13, RZ, RZ, RZ ;  /* 0x000000ffff0d7224 */ /* 0x002fce00078e00ff */
[----:B------:R-:W-:-:S07]  /*51c0*/  LEPC R20, `(.L_x_55) ;  /* 0x000000001014794e */ /* 0x000fce0000000000 */
[----:B--2---:R-:W-:Y:S05]  /*51d0*/  CALL.ABS.NOINC R2 ;  /* 0x0000000002007343 */ /* 0x004fea0003c00000 */
.L_x_55:
[----:B------:R-:W-:-:S05]  /*51e0*/  VIADD R22, R16, 0x1200 ;  /* 0x0000120010167836 */ /* 0x000fca0000000000 */
[----:B------:R-:W-:-:S13]  /*51f0*/  LOP3.LUT P0, RZ, R22, 0x1b0, RZ, 0xc0, !PT ;  /* 0x000001b016ff7812 */ /* 0x000fda000780c0ff */
        /* <DEDUP_REMOVED lines=17> */
.L_x_56:
[----:B------:R-:W-:Y:S01]  /*5310*/  ISETP.GT.U32.AND P6, PT, R18, 0x3e, PT ;  /* 0x0000003e1200780c */ /* 0x000fe20003fc4070 */
[----:B------:R-:W-:Y:S01]  /*5320*/  IMAD R22, R19, 0x2, R22 ;  /* 0x0000000213167824 */ /* 0x000fe200078e0216 */
[----:B------:R-:W-:Y:S01]  /*5330*/  F2FP.F16.F32.PACK_AB R88, R89, R88 ;  /* 0x000000585958723e */ /* 0x000fe200000000ff */
[----:B------:R-:W-:Y:S01]  /*5340*/  IMAD R19, R19, 0x2, R16 ;  /* 0x0000000213137824 */ /* 0x000fe200078e0210 */
[----:B------:R-:W-:Y:S01]  /*5350*/  F2FP.F16.F32.PACK_AB R96, R97, R96 ;  /* 0x000000606160723e */ /* 0x000fe200000000ff */
[----:B------:R-:W-:Y:S01]  /*5360*/  IMAD R22, R17, 0x2, R22 ;  /* 0x0000000211167824 */ /* 0x000fe200078e0216 */
[----:B------:R-:W-:Y:S02]  /*5370*/  F2FP.F16.F32.PACK_AB R89, R91, R90 ;  /* 0x0000005a5b59723e */ /* 0x000fe400000000ff */
[----:B------:R-:W-:Y:S02]  /*5380*/  F2FP.F16.F32.PACK_AB R97, R99, R98 ;  /* 0x000000626361723e */ /* 0x000fe400000000ff */
[----:B------:R-:W-:-:S02]  /*5390*/  F2FP.F16.F32.PACK_AB R90, R93, R92 ;  /* 0x0000005c5d5a723e */ /* 0x000fc400000000ff */
[----:B------:R-:W-:Y:S02]  /*53a0*/  F2FP.F16.F32.PACK_AB R91, R95, R94 ;  /* 0x0000005e5f5b723e */ /* 0x000fe400000000ff */
[----:B------:R-:W-:Y:S02]  /*53b0*/  F2FP.F16.F32.PACK_AB R98, R101, R100 ;  /* 0x000000646562723e */ /* 0x000fe400000000ff */
[----:B------:R-:W-:Y:S01]  /*53c0*/  F2FP.F16.F32.PACK_AB R99, R103, R102 ;  /* 0x000000666763723e */ /* 0x000fe200000000ff */
[----:B------:R-:W-:Y:S06]  /*53d0*/  @P6 BRA `(.L_x_57) ;  /* 0x0000000000046947 */ /* 0x000fec0003800000 */
[----:B------:R-:W-:-:S04]  /*53e0*/  DEPBAR.LE SB0, 0x0 ;  /* 0x000080000000791a */ /* 0x000fc80000000000 */
.L_x_57:
[----:B------:R-:W-:Y:S05]  /*53f0*/  WARPSYNC.ALL ;  /* 0x0000000000007948 */ /* 0x000fea0003800000 */
[----:B------:R-:W-:Y:S06]  /*5400*/  BAR.SYNC.DEFER_BLOCKING 0x1, 0x80 ;  /* 0x0042000000007b1d */ /* 0x000fec0000010000 */
[----:B------:R-:W-:Y:S01]  /*5410*/  BSSY B0, `(.L_x_58) ;  /* 0x0000016000007945 */ /* 0x000fe20003800000 */
[----:B------:R1:W-:Y:S04]  /*5420*/  STSM.16.M88.4 [R19+0x1200], R88 ;  /* 0x0012005813007844 */ /* 0x0003e80000000200 */
        /* <DEDUP_REMOVED lines=10> */
[----:B------:R-:W-:Y:S01]  /*54d0*/  R2UR UR8, R16 ;  /* 0x00000000100872ca */ /* 0x000fe200000e0000 */
[----:B------:R-:W-:Y:S01]  /*54e0*/  ULDC.64 UR4, c[0x0][0x198] ;  /* 0x0000660000047ab9 */ /* 0x000fe20000000a00 */
[----:B------:R-:W-:Y:S02]  /*54f0*/  USHF.L.U32 UR10, UR38, 0x6, URZ ;  /* 0x00000006260a7899 */ /* 0x000fe4000800063f */
[----:B------:R-:W-:Y:S01]  /*5500*/  UIADD3 UR4, UP0, UR4, 0xcf0, URZ ;  /* 0x00000cf004047890 */ /* 0x000fe2000ff1e03f */
[----:B------:R-:W-:Y:S02]  /*5510*/  UMOV UR9, URZ ;  /* 0x0000003f00097c82 */ /* 0x000fe40008000000 */
[----:B------:R-:W3:Y:S01]  /*5520*/  S2UR UR11, SR_CTAID.Y ;  /* 0x00000000000b79c3 */ /* 0x000ee20000002600 */
[----:B------:R-:W-:-:S05]  /*5530*/  UIADD3.X UR5, URZ, UR5, URZ, UP0, !UPT ;  /* 0x000000053f057290 */ /* 0x000fca00087fe43f */
[----:B------:R-:W-:-:S09]  /*5540*/  UIADD3 UR8, UR8, 0x1200, URZ ;  /* 0x0000120008087890 */ /* 0x000fd2000fffe03f */
[----:B---3--:R3:W-:Y:S02]  /*5550*/  UTMASTG.4D [UR8], [UR4] ;  /* 0x00000008040073b5 */ /* 0x0087e40008018000 */
[----:B---3--:R0:W-:Y:S02]  /*5560*/  UTMACMDFLUSH ;  /* 0x00000000000079b7 */ /* 0x0081e40000000000 */
.L_x_59:
[----:B------:R-:W-:Y:S05]  /*5570*/  BSYNC B0 ;  /* 0x0000000000007941 */ /* 0x000fea0003800000 */
.L_x_58:
[----:B------:R-:W-:Y:S01]  /*5580*/  ULOP3.LUT UR37, UR37, 0x1, URZ, 0xc, !UPT ;  /* 0x0000000125257892 */ /* 0x000fe2000f8e0c3f */
[----:B------:R-:W-:-:S04]  /*5590*/  DEPBAR.LE SB0, 0x0 ;  /* 0x000080000000791a */ /* 0x000fc80000000000 */
[----:B------:R-:W-:Y:S01]  /*55a0*/  ULEA UR36, UR36, UR37, 0x1 ;  /* 0x0000002524247291 */ /* 0x000fe2000f8e083f */
[----:B------:R-:W-:-:S04]  /*55b0*/  DEPBAR.LE SB0, 0x0 ;  /* 0x000080000000791a */ /* 0x000fc80000000000 */
[----:B------:R-:W-:-:S09]  /*55c0*/  ULEA UR36, UR36, UR39, 0x3 ;  /* 0x0000002724247291 */ /* 0x000fd2000f8e183f */
[----:B------:R-:W-:Y:S01]  /*55d0*/  SYNCS.ARRIVE.TRANS64.A1T0 RZ, [UR36+0x104a0], RZ ;  /* 0x0104a0ffffff79a7 */ /* 0x000fe20008100024 */
[----:B------:R-:W-:Y:S05]  /*55e0*/  EXIT ;  /* 0x000000000000794d */ /* 0x000fea0003800000 */
.L_x_6:
[----:B------:R-:W-:-:S08]  /*55f0*/  NOP ;  /* 0x0000000000007918 */ /* 0x000fd00000000000 */
[----:B------:R-:W1:-:S00]  /*5600*/  USETMAXREG.DEALLOC.CTAPOOL 0x18 ;  /* 0x00000018000079c8 */ /* 0x000e4000080e0500 */
[----:B------:R-:W-:-:S13]  /*5610*/  PLOP3.LUT P0, PT, PT, PT, UP0, 0x80, 0x0 ;  /* 0x000000000000781c */ /* 0x000fda0003f0f008 */
[----:B-1----:R-:W-:Y:S05]  /*5620*/  @!P0 BRA `(.L_x_60) ;  /* 0x0000000400888947 */ /* 0x002fea0003800000 */
[----:B------:R-:W-:-:S13]  /*5630*/  ISETP.NE.AND P0, PT, RZ, UR6, PT ;  /* 0x00000006ff007c0c */ /* 0x000fda000bf05270 */
[----:B------:R-:W-:Y:S05]  /*5640*/  @P0 EXIT ;  /* 0x000000000000094d */ /* 0x000fea0003800000 */
[----:B------:R-:W1:Y:S01]  /*5650*/  LDC R2, c[0x0][0x288] ;  /* 0x0000a200ff027b82 */ /* 0x000e620000000800 */
[----:B------:R-:W-:Y:S01]  /*5660*/  ELECT P0, URZ, PT ;  /* 0x00000000003f782f */ /* 0x000fe20003800000 */
[----:B------:R-:W-:Y:S01]  /*5670*/  UMOV UR4, URZ ;  /* 0x0000003f00047c82 */ /* 0x000fe20008000000 */
[----:B-1----:R-:W-:-:S13]  /*5680*/  ISETP.GE.AND P1, PT, R2, 0x1, PT ;  /* 0x000000010200780c */ /* 0x002fda0003f26270 */
[----:B------:R-:W-:Y:S05]  /*5690*/  @!P1 BRA `(.L_x_61) ;  /* 0x0000000400289947 */ /* 0x000fea0003800000 */
[----:B------:R-:W-:Y:S01]  /*56a0*/  ULOP3.LUT UR4, UR5, 0x1, URZ, 0xfc, !UPT ;  /* 0x0000000105047892 */ /* 0x000fe2000f8efc3f */
[----:B------:R-:W1:Y:S03]  /*56b0*/  S2UR UR14, SR_CgaCtaId ;  /* 0x00000000000e79c3 */ /* 0x000e660000008800 */
[----:B------:R-:W-:-:S05]  /*56c0*/  UISETP.NE.AND UP0, UPT, UR4, 0x3, UPT ;  /* 0x000000030400788c */ /* 0x000fca000bf05270 */
[----:B------:R-:W2:Y:S01]  /*56d0*/  S2UR UR11, SR_CTAID.Y ;  /* 0x00000000000b79c3 */ /* 0x000ea20000002600 */
[----:B------:R-:W-:-:S07]  /*56e0*/  PLOP3.LUT P1, PT, PT, PT, UP0, 0x80, 0x0 ;  /* 0x000000000000781c */ /* 0x000fce0003f2f008 */
[----:B------:R-:W3:Y:S06]  /*56f0*/  S2UR UR12, SR_CTAID.Z ;  /* 0x00000000000c79c3 */ /* 0x000eec0000002700 */
[----:B------:R-:W-:Y:S05]  /*5700*/  @!P1 BRA `(.L_x_62) ;  /* 0x0000000000049947 */ /* 0x000fea0003800000 */
[----:B-123--:R-:W-:Y:S01]  /*5710*/  BPT.TRAP 0x1 ;  /* 0x000000040000795c */ /* 0x00efe20000300000 */
.L_x_62:
[----:B------:R-:W-:Y:S01]  /*5720*/  UMOV UR4, 0x400 ;  /* 0x0000040000047882 */ /* 0x000fe20000000000 */
[----:B------:R-:W-:Y:S01]  /*5730*/  SHF.L.U32 R0, RZ, 0x1f, RZ ;  /* 0x0000001fff007819 */ /* 0x000fe200000006ff */
[----:B-1----:R-:W-:Y:S01]  /*5740*/  ULEA UR13, UR14, UR4, 0x18 ;  /* 0x000000040e0d7291 */ /* 0x002fe2000f8ec03f */
[----:B------:R-:W-:Y:S01]  /*5750*/  ISETP.GE.AND P3, PT, R2, 0x41, PT ;  /* 0x000000410200780c */ /* 0x000fe20003f66270 */
[----:B------:R-:W-:Y:S01]  /*5760*/  ULDC.64 UR16, c[0x0][0x198] ;  /* 0x0000660000107ab9 */ /* 0x000fe20000000a00 */
[----:B------:R-:W-:-:S06]  /*5770*/  UMOV UR4, URZ ;  /* 0x0000003f00047c82 */ /* 0x000fcc0008000000 */
[----:B------:R-:W1:Y:S02]  /*5780*/  SYNCS.PHASECHK.TRANS64.TRYWAIT P2, [UR13+0x10480], R0 ;  /* 0x01048000ff0075a7 */ /* 0x000e64000804014d */
[----:B-1----:R-:W-:Y:S05]  /*5790*/  @!P2 BRA `(.L_x_63) ;  /* 0x000000200084a947 */ /* 0x002fea0003800000 */
.L_x_134:
[----:B------:R-:W-:Y:S04]  /*57a0*/  BSSY B0, `(.L_x_64) ;  /* 0x000000a000007945 */ /* 0x000fe80003800000 */
[----:B------:R-:W-:Y:S05]  /*57b0*/  @!P0 BRA `(.L_x_65) ;  /* 0x0000000000208947 */ /* 0x000fea0003800000 */
[----:B------:R-:W-:Y:S01]  /*57c0*/  UIADD3 UR6, UP0, UR16, 0x6f0, URZ ;  /* 0x000006f010067890 */ /* 0x000fe2000ff1e03f */
[----:B------:R-:W-:-:S04]  /*57d0*/  DEPBAR.LE SB0, 0x1 ;  /* 0x000080400000791a */ /* 0x000fc80000000000 */
[----:B------:R-:W-:Y:S02]  /*57e0*/  UIADD3 UR8, UR13, 0xc000, URZ ;  /* 0x0000c0000d087890 */ /* 0x000fe4000fffe03f */
[----:B------:R-:W-:Y:S01]  /*57f0*/  UIADD3.X UR7, URZ, UR17, URZ, UP0, !UPT ;  /* 0x000000113f077290 */ /* 0x000fe200087fe43f */
[----:B------:R-:W-:Y:S01]  /*5800*/  UMOV UR9, URZ ;  /* 0x0000003f00097c82 */ /* 0x000fe20008000000 */
[----:B------:R-:W-:-:S07]  /*5810*/  UMOV UR10, URZ ;  /* 0x0000003f000a7c82 */ /* 0x000fce0008000000 */
[----:B--23--:R4:W-:Y:S02]  /*5820*/  UTMAREDG.4D.ADD [UR8], [UR6] ;  /* 0x00000008060073b6 */ /* 0x00c9e40008018000 */
[----:B----4-:R0:W-:Y:S02]  /*5830*/  UTMACMDFLUSH ;  /* 0x00000000000079b7 */ /* 0x0101e40000000000 */
.L_x_65:
[----:B--23--:R-:W-:Y:S05]  /*5840*/  BSYNC B0 ;  /* 0x0000000000007941 */ /* 0x00cfea0003800000 */
.L_x_64:
[----:B------:R-:W-:Y:S05]  /*5850*/  @!P3 BRA `(.L_x_61) ;  /* 0x0000000000b8b947 */ /* 0x000fea0003800000 */
[----:B------:R-:W-:Y:S01]  /*5860*/  VIADD R2, R2, 0x3f ;  /* 0x0000003f02027836 */ /* 0x000fe20000000000 */
[----:B------:R-:W-:Y:S01]  /*5870*/  UMOV UR4, URZ ;  /* 0x0000003f00047c82 */ /* 0x000fe20008000000 */
[----:B------:R-:W-:Y:S01]  /*5880*/  IMAD.MOV.U32 R4, RZ, RZ, RZ ;  /* 0x000000ffff047224 */ /* 0x000fe200078e00ff */
[----:B------:R-:W-:Y:S01]  /*5890*/  UMOV UR6, 0x1 ;  /* 0x0000000100067882 */ /* 0x000fe20000000000 */
[----:B------:R-:W-:Y:S01]  /*58a0*/  UMOV UR10, 0x40 ;  /* 0x00000040000a7882 */ /* 0x000fe20000000000 */
[----:B-1----:R-:W-:-:S04]  /*58b0*/  SHF.R.S32.HI R3, RZ, 0x1f, R2 ;  /* 0x0000001fff037819 */ /* 0x002fc80000011402 */
[----:B------:R-:W-:-:S04]  /*58c0*/  LEA.HI R3, R3, R2, RZ, 0x6 ;  /* 0x0000000203037211 */ /* 0x000fc800078f30ff */
[----:B------:R-:W-:-:S07]  /*58d0*/  LEA.HI.SX32 R0, R3, 0x1, 0x1a ;  /* 0x0000000103007811 */ /* 0x000fce00078fd2ff */
.L_x_73:
[----:B-1----:R-:W-:Y:S05]  /*58e0*/  @!P1 BRA `(.L_x_66) ;  /* 0x0000000000049947 */ /* 0x002fea0003800000 */
[----:B------:R-:W-:Y:S01]  /*58f0*/  BPT.TRAP 0x1 ;  /* 0x000000040000795c */ /* 0x000fe20000300000 */
.L_x_66:
[----:B------:R-:W-:Y:S01]  /*5900*/  ULEA UR7, UR6, UR13, 0x3 ;  /* 0x0000000d06077291 */ /* 0x000fe2000f8e183f */
[----:B------:R-:W-:-:S08]  /*5910*/  SHF.L.U32 R2, R4, 0x1f, RZ ;  /* 0x0000001f04027819 */ /* 0x000fd000000006ff */
[----:B------:R-:W1:Y:S02]  /*5920*/  SYNCS.PHASECHK.TRANS64.TRYWAIT P2, [UR7+0x10480], R2 ;  /* 0x01048002ff0075a7 */ /* 0x000e640008040147 */
[----:B-1----:R-:W-:Y:S05]  /*5930*/  @!P2 BRA `(.L_x_67) ;  /* 0x000000200034a947 */ /* 0x002fea0003800000 */
.L_x_135:
[----:B------:R-:W-:Y:S04]  /*5940*/  BSSY B0, `(.L_x_68) ;  /* 0x0000003000007945 */ /* 0x000fe80003800000 */
[----:B------:R-:W-:Y:S05]  /*5950*/  @!P0 BRA `(.L_x_69) ;  /* 0x0000000000048947 */ /* 0x000fea0003800000 */
[----:B------:R-:W-:-:S04]  /*5960*/  DEPBAR.LE SB0, 0x1 ;  /* 0x000080400000791a */ /* 0x000fc80000000000 */
.L_x_69:
[----:B------:R-:W-:Y:S05]  /*5970*/  BSYNC B0 ;  /* 0x0000000000007941 */ /* 0x000fea0003800000 */
.L_x_68:
[----:B------:R-:W-:Y:S05]  /*5980*/  @!P1 BRA `(.L_x_70) ;  /* 0x0000000000049947 */ /* 0x000fea0003800000 */
[----:B------:R-:W-:Y:S01]  /*5990*/  BPT.TRAP 0x1 ;  /* 0x000000040000795c */ /* 0x000fe20000300000 */
.L_x_70:
[----:B------:R-:W-:Y:S01]  /*59a0*/  ULEA UR7, UR4, UR13, 0x3 ;  /* 0x0000000d04077291 */ /* 0x000fe2000f8e183f */
[----:B------:R-:W-:Y:S01]  /*59b0*/  BSSY B0, `(.L_x_71) ;  /* 0x000000f000007945 */ /* 0x000fe20003800000 */
[----:B------:R-:W-:Y:S02]  /*59c0*/  UIADD3 UR4, UR4, 0x1, URZ ;  /* 0x0000000104047890 */ /* 0x000fe4000fffe03f */
[----:B------:R-:W-:Y:S02]  /*59d0*/  UIADD3 UR7, UR7, 0x10490, URZ ;  /* 0x0001049007077890 */ /* 0x000fe4000fffe03f */
[----:B------:R-:W-:Y:S02]  /*59e0*/  UISETP.NE.AND UP0, UPT, UR4, 0x2, UPT ;  /* 0x000000020400788c */ /* 0x000fe4000bf05270 */
[----:B------:R-:W-:Y:S02]  /*59f0*/  UPRMT UR7, UR14, 0x654, UR7 ;  /* 0x000006540e077896 */ /* 0x000fe40008000007 */
[----:B------:R-:W-:-:S07]  /*5a00*/  USEL UR4, UR4, URZ, UP0 ;  /* 0x0000003f04047287 */ /* 0x000fce0008000000 */
[----:B------:R-:W-:Y:S01]  /*5a10*/  SYNCS.ARRIVE.TRANS64.RED.A1T0 RZ, [UR7], RZ ;  /* 0x000000ffffff79a7 */ /* 0x000fe20008100407 */
[----:B------:R-:W-:Y:S05]  /*5a20*/  @!P0 BRA `(.L_x_72) ;  /* 0x00000000001c8947 */ /* 0x000fea0003800000 */
[----:B------:R-:W-:Y:S02]  /*5a30*/  ULEA UR8, UR6, UR13, 0xd ;  /* 0x0000000d06087291 */ /* 0x000fe4000f8e683f */
[----:B------:R-:W-:Y:S02]  /*5a40*/  UIADD3 UR18, UP0, UR16, 0x6f0, URZ ;  /* 0x000006f010127890 */ /* 0x000fe4000ff1e03f */
[----:B------:R-:W-:Y:S02]  /*5a50*/  UIADD3 UR8, UR8, 0xc000, URZ ;  /* 0x0000c00008087890 */ /* 0x000fe4000fffe03f */
[----:B------:R-:W-:Y:S01]  /*5a60*/  UIADD3.X UR19, URZ, UR17, URZ, UP0, !UPT ;  /* 0x000000113f137290 */ /* 0x000fe200087fe43f */
[----:B------:R-:W-:-:S08]  /*5a70*/  UMOV UR9, URZ ;  /* 0x0000003f00097c82 */ /* 0x000fd00008000000 */
[----:B------:R2:W-:Y:S02]  /*5a80*/  UTMAREDG.4D.ADD [UR8], [UR18] ;  /* 0x00000008120073b6 */ /* 0x0005e40008018000 */
[----:B--2---:R0:W-:Y:S02]  /*5a90*/  UTMACMDFLUSH ;  /* 0x00000000000079b7 */ /* 0x0041e40000000000 */
.L_x_72:
[----:B------:R-:W-:Y:S05]  /*5aa0*/  BSYNC B0 ;  /* 0x0000000000007941 */ /* 0x000fea0003800000 */
.L_x_71:
[----:B------:R-:W-:Y:S01]  /*5ab0*/  VIADD R0, R0, 0xffffffff ;  /* 0xffffffff00007836 */ /* 0x000fe20000000000 */
[----:B------:R-:W-:Y:S02]  /*5ac0*/  UIADD3 UR6, UR6, 0x1, URZ ;  /* 0x0000000106067890 */ /* 0x000fe4000fffe03f */
[----:B------:R-:W-:Y:S02]  /*5ad0*/  UIADD3 UR10, UR10, 0x40, URZ ;  /* 0x000000400a0a7890 */ /* 0x000fe4000fffe03f */
[----:B------:R-:W-:Y:S01]  /*5ae0*/  ISETP.GT.AND P2, PT, R0, 0x2, PT ;  /* 0x000000020000780c */ /* 0x000fe20003f44270 */
[----:B------:R-:W-:-:S04]  /*5af0*/  UISETP.NE.AND UP0, UPT, UR6, 0x2, UPT ;  /* 0x000000020600788c */ /* 0x000fc8000bf05270 */
[----:B------:R-:W-:Y:S02]  /*5b00*/  USEL UR7, URZ, 0x1, UP0 ;  /* 0x000000013f077887 */ /* 0x000fe40008000000 */
[----:B------:R-:W-:-:S04]  /*5b10*/  USEL UR6, UR6, URZ, UP0 ;  /* 0x0000003f06067287 */ /* 0x000fc80008000000 */
[----:B------:R-:W-:Y:S02]  /*5b20*/  LOP3.LUT R4, R4, UR7, RZ, 0x3c, !PT ;  /* 0x0000000704047c12 */ /* 0x000fe4000f8e3cff */
[----:B------:R-:W-:Y:S06]  /*5b30*/  @P2 BRA `(.L_x_73) ;  /* 0xfffffffc00682947 */ /* 0x000fec000383ffff */
.L_x_61:
[----:B------:R-:W-:Y:S04]  /*5b40*/  BSSY B0, `(.L_x_74) ;  /* 0x0000003000007945 */ /* 0x000fe80003800000 */
[----:B------:R-:W-:Y:S05]  /*5b50*/  @!P0 BRA `(.L_x_75) ;  /* 0x0000000000048947 */ /* 0x000fea0003800000 */
[----:B------:R-:W-:-:S04]  /*5b60*/  DEPBAR.LE SB0, 0x0 ;  /* 0x000080000000791a */ /* 0x000fc80000000000 */
.L_x_75:
[----:B------:R-:W-:Y:S05]  /*5b70*/  BSYNC B0 ;  /* 0x0000000000007941 */ /* 0x000fea0003800000 */
.L_x_74:
[----:B------:R-:W-:-:S04]  /*5b80*/  ULOP3.LUT UR5, UR5, 0x1, URZ, 0xfc, !UPT ;  /* 0x0000000105057892 */ /* 0x000fc8000f8efc3f */
[----:B------:R-:W-:-:S06]  /*5b90*/  UISETP.NE.AND UP0, UPT, UR5, 0x3, UPT ;  /* 0x000000030500788c */ /* 0x000fcc000bf05270 */
[----:B------:R-:W-:-:S13]  /*5ba0*/  PLOP3.LUT P0, PT, PT, PT, UP0, 0x80, 0x0 ;  /* 0x000000000000781c */ /* 0x000fda0003f0f008 */
[----:B------:R-:W-:Y:S05]  /*5bb0*/  @!P0 BRA `(.L_x_76) ;  /* 0x0000000000048947 */ /* 0x000fea0003800000 */
[----:B------:R-:W-:Y:S01]  /*5bc0*/  BPT.TRAP 0x1 ;  /* 0x000000040000795c */ /* 0x000fe20000300000 */
.L_x_76:
[----:B------:R-:W2:Y:S01]  /*5bd0*/  S2UR UR6, SR_CgaCtaId ;  /* 0x00000000000679c3 */ /* 0x000ea20000008800 */
[----:B------:R-:W-:Y:S02]  /*5be0*/  UMOV UR5, 0x400 ;  /* 0x0000040000057882 */ /* 0x000fe40000000000 */
[----:B--2---:R-:W-:-:S04]  /*5bf0*/  ULEA UR5, UR6, UR5, 0x18 ;  /* 0x0000000506057291 */ /* 0x004fc8000f8ec03f */
[----:B------:R-:W-:-:S04]  /*5c00*/  ULEA UR4, UR4, UR5, 0x3 ;  /* 0x0000000504047291 */ /* 0x000fc8000f8e183f */
[----:B------:R-:W-:-:S04]  /*5c10*/  UIADD3 UR4, UR4, 0x10490, URZ ;  /* 0x0001049004047890 */ /* 0x000fc8000fffe03f */
[----:B------:R-:W-:-:S09]  /*5c20*/  UPRMT UR4, UR6, 0x654, UR4 ;  /* 0x0000065406047896 */ /* 0x000fd20008000004 */
[----:B------:R-:W-:Y:S01]  /*5c30*/  SYNCS.ARRIVE.TRANS64.RED.A1T0 RZ, [UR4], RZ ;  /* 0x000000ffffff79a7 */ /* 0x000fe20008100404 */
[----:B------:R-:W-:Y:S05]  /*5c40*/  EXIT ;  /* 0x000000000000794d */ /* 0x000fea0003800000 */
.L_x_60:
[----:B------:R-:W1:Y:S01]  /*5c50*/  S2UR UR11, SR_CTAID.X ;  /* 0x00000000000b79c3 */ /* 0x000e620000002500 */
[----:B------:R-:W-:Y:S01]  /*5c60*/  ELECT P3, URZ, PT ;  /* 0x00000000003f782f */ /* 0x000fe20003860000 */
[----:B------:R-:W-:Y:S01]  /*5c70*/  BSSY B0, `(.L_x_77) ;  /* 0x0000027000007945 */ /* 0x000fe20003800000 */
[----:B------:R-:W-:Y:S02]  /*5c80*/  IMAD.MOV.U32 R0, RZ, RZ, RZ ;  /* 0x000000ffff007224 */ /* 0x000fe400078e00ff */
[----:B------:R-:W-:-:S03]  /*5c90*/  IMAD.MOV.U32 R4, RZ, RZ, RZ ;  /* 0x000000ffff047224 */ /* 0x000fc600078e00ff */
[----:B------:R-:W2:Y:S08]  /*5ca0*/  S2UR UR20, SR_CTAID.Y ;  /* 0x00000000001479c3 */ /* 0x000eb00000002600 */
[----:B------:R-:W3:Y:S01]  /*5cb0*/  S2UR UR21, SR_CTAID.Z ;  /* 0x00000000001579c3 */ /* 0x000ee20000002700 */
[----:B-1----:R-:W-:Y:S01]  /*5cc0*/  USHF.L.U32 UR11, UR11, 0x7, URZ ;  /* 0x000000070b0b7899 */ /* 0x002fe2000800063f */
[----:B------:R-:W-:Y:S11]  /*5cd0*/  @!P3 BRA `(.L_x_78) ;  /* 0x000000000080b947 */ /* 0x000ff60003800000 */
[----:B------:R-:W1:Y:S01]  /*5ce0*/  S2R R4, SR_CgaCtaId ;  /* 0x0000000000047919 */ /* 0x000e620000008800 */
[----:B------:R-:W-:Y:S01]  /*5cf0*/  MOV R3, 0x400 ;  /* 0x0000040000037802 */ /* 0x000fe20000000f00 */
[----:B------:R-:W-:-:S03]  /*5d00*/  IMAD.MOV.U32 R5, RZ, RZ, 0x1 ;  /* 0x00000001ff057424 */ /* 0x000fc600078e00ff */
[----:B-1----:R-:W-:Y:S02]  /*5d10*/  LEA R4, R4, R3, 0x18 ;  /* 0x0000000304047211 */ /* 0x002fe400078ec0ff */
[----:B------:R-:W-:-:S04]  /*5d20*/  SHF.L.U32 R3, R5, 0x1f, RZ ;  /* 0x0000001f05037819 */ /* 0x000fc800000006ff */
[----:B------:R-:W1:Y:S02]  /*5d30*/  SYNCS.PHASECHK.TRANS64.TRYWAIT P0, [R4+URZ+0x10460], R3 ;  /* 0x01046003040075a7 */ /* 0x000e64000800017f */
[----:B-1----:R-:W-:Y:S05]  /*5d40*/  @!P0 BRA `(.L_x_79) ;  /* 0x0000001c00488947 */ /* 0x002fea0003800000 */
.L_x_136:
[----:B------:R-:W-:Y:S01]  /*5d50*/  ULOP3.LUT UR5, UR4, 0x2, URZ, 0xfc, !UPT ;  /* 0x0000000204057892 */ /* 0x000fe2000f8efc3f */
[----:B-1----:R-:W-:-:S03]  /*5d60*/  @P2 IMAD.MOV.U32 R3, RZ, RZ, 0x1000 ;  /* 0x00001000ff032424 */ /* 0x002fc600078e00ff */
[----:B------:R-:W-:Y:S01]  /*5d70*/  UPRMT UR5, UR5, 0x9910, URZ ;  /* 0x0000991005057896 */ /* 0x000fe2000800003f */
[----:B------:R1:W-:Y:S03]  /*5d80*/  @P2 SYNCS.ARRIVE.TRANS64 RZ, [R4+URZ+0x10440], R3 ;  /* 0x0104400304ff29a7 */ /* 0x0003e6000800003f */
[----:B------:R-:W-:-:S06]  /*5d90*/  UISETP.NE.AND UP0, UPT, UR5, 0x2, UPT ;  /* 0x000000020500788c */ /* 0x000fcc000bf05270 */
[----:B------:R-:W-:-:S13]  /*5da0*/  PLOP3.LUT P0, PT, PT, PT, UP0, 0x80, 0x0 ;  /* 0x000000000000781c */ /* 0x000fda0003f0f008 */
[----:B-1----:R-:W-:Y:S05]  /*5db0*/  @P0 BRA `(.L_x_80) ;  /* 0x0000000000040947 */ /* 0x002fea0003800000 */
[----:B--23--:R-:W-:Y:S01]  /*5dc0*/  BPT.TRAP 0x1 ;  /* 0x000000040000795c */ /* 0x00cfe20000300000 */
.L_x_80:
[----:B------:R-:W-:-:S04]  /*5dd0*/  LOP3.LUT P0, RZ, R2, 0x1f, RZ, 0xc0, !PT ;  /* 0x0000001f02ff7812 */ /* 0x000fc8000780c0ff */
[----:B------:R-:W-:-:S13]  /*5de0*/  PLOP3.LUT P0, PT, P0, P2, PT, 0x2a, 0x0 ;  /* 0x000000000000781c */ /* 0x000fda0000704572 */
[----:B------:R-:W-:Y:S05]  /*5df0*/  @P0 BRA `(.L_x_81) ;  /* 0x0000000000040947 */ /* 0x000fea0003800000 */
[----:B--23--:R-:W-:Y:S01]  /*5e00*/  BPT.TRAP 0x1 ;  /* 0x000000040000795c */ /* 0x00cfe20000300000 */
.L_x_81:
[----:B------:R-:W-:Y:S01]  /*5e10*/  R2UR UR8, R4 ;  /* 0x00000000040872ca */ /* 0x000fe200000e0000 */
[----:B------:R-:W-:Y:S01]  /*5e20*/  ULDC.64 UR6, c[0x0][0x198] ;  /* 0x0000660000067ab9 */ /* 0x000fe20000000a00 */
[----:B------:R-:W-:Y:S01]  /*5e30*/  UMOV UR14, 0x0 ;  /* 0x00000000000e7882 */ /* 0x000fe20000000000 */
[----:B------:R-:W-:Y:S01]  /*5e40*/  UIADD3 UR6, UP0, UR6, 0x1f0, URZ ;  /* 0x000001f006067890 */ /* 0x000fe2000ff1e03f */
[----:B------:R-:W-:Y:S01]  /*5e50*/  IMAD.MOV.U32 R4, RZ, RZ, 0x1 ;  /* 0x00000001ff047424 */ /* 0x000fe200078e00ff */
[----:B------:R-:W-:Y:S01]  /*5e60*/  UMOV UR15, 0x10000000 ;  /* 0x10000000000f7882 */ /* 0x000fe20000000000 */
[----:B------:R-:W-:Y:S01]  /*5e70*/  UMOV UR10, URZ ;  /* 0x0000003f000a7c82 */ /* 0x000fe20008000000 */
[----:B------:R-:W-:Y:S01]  /*5e80*/  UIADD3.X UR7, URZ, UR7, URZ, UP0, !UPT ;  /* 0x000000073f077290 */ /* 0x000fe200087fe43f */
[----:B--2---:R-:W-:Y:S01]  /*5e90*/  UMOV UR12, UR20 ;  /* 0x00000014000c7c82 */ /* 0x004fe20008000000 */
[----:B---3--:R-:W-:-:S04]  /*5ea0*/  UMOV UR13, UR21 ;  /* 0x00000015000d7c82 */ /* 0x008fc80008000000 */
[----:B------:R-:W-:-:S09]  /*5eb0*/  UIADD3 UR9, UR8, 0x10440, URZ ;  /* 0x0001044008097890 */ /* 0x000fd2000fffe03f */
[----:B------:R1:W-:Y:S02]  /*5ec0*/  UTMALDG.4D [UR8], [UR6], desc[UR14] ;  /* 0x00000e08060075b4 */ /* 0x0003e40008019000 */
[----:B-1----:R-:W-:Y:S01]  /*5ed0*/  NOP ;  /* 0x0000000000007918 */ /* 0x002fe20000000000 */
.L_x_78:
[----:B--23--:R-:W-:Y:S05]  /*5ee0*/  BSYNC B0 ;  /* 0x0000000000007941 */ /* 0x00cfea0003800000 */
.L_x_77:
[----:B------:R-:W1:Y:S01]  /*5ef0*/  LDC R3, c[0x0][0x288] ;  /* 0x0000a200ff037b82 */ /* 0x000e620000000800 */
[----:B------:R-:W-:Y:S01]  /*5f00*/  BSSY B0, `(.L_x_82) ;  /* 0x000002b000007945 */ /* 0x000fe20003800000 */
[----:B-1----:R-:W-:-:S13]  /*5f10*/  ISETP.GT.AND P4, PT, R3, RZ, P3 ;  /* 0x000000ff0300720c */ /* 0x002fda0001f84270 */
[----:B------:R-:W-:Y:S05]  /*5f20*/  @!P4 BRA `(.L_x_83) ;  /* 0x0000000000a0c947 */ /* 0x000fea0003800000 */
[----:B------:R-:W1:Y:S01]  /*5f30*/  S2R R5, SR_CgaCtaId ;  /* 0x0000000000057919 */ /* 0x000e620000008800 */
[----:B------:R-:W-:-:S04]  /*5f40*/  MOV R0, 0x400 ;  /* 0x0000040000007802 */ /* 0x000fc80000000f00 */
[----:B-1----:R-:W-:Y:S01]  /*5f50*/  LEA R5, R5, R0, 0x18 ;  /* 0x0000000005057211 */ /* 0x002fe200078ec0ff */
[----:B------:R-:W-:-:S05]  /*5f60*/  IMAD.MOV.U32 R0, RZ, RZ, 0x1 ;  /* 0x00000001ff007424 */ /* 0x000fca00078e00ff */
[----:B------:R-:W-:-:S04]  /*5f70*/  SHF.L.U32 R0, R0, 0x1f, RZ ;  /* 0x0000001f00007819 */ /* 0x000fc800000006ff */
[----:B------:R-:W1:Y:S02]  /*5f80*/  SYNCS.PHASECHK.TRANS64.TRYWAIT P0, [R5+URZ+0x10420], R0 ;  /* 0x01042000050075a7 */ /* 0x000e64000800017f */
[----:B-1----:R-:W-:Y:S05]  /*5f90*/  @!P0 BRA `(.L_x_84) ;  /* 0x0000001800c88947 */ /* 0x002fea0003800000 */
.L_x_137:
[----:B------:R-:W-:Y:S01]  /*5fa0*/  ULOP3.LUT UR5, UR4, 0x2, URZ, 0xfc, !UPT ;  /* 0x0000000204057892 */ /* 0x000fe2000f8efc3f */
[----:B-1----:R-:W-:-:S03]  /*5fb0*/  @P2 IMAD.MOV.U32 R0, RZ, RZ, 0x1100 ;  /* 0x00001100ff002424 */ /* 0x002fc600078e00ff */
[----:B------:R-:W-:Y:S01]  /*5fc0*/  UPRMT UR5, UR5, 0x9910, URZ ;  /* 0x0000991005057896 */ /* 0x000fe2000800003f */
[----:B------:R1:W-:Y:S03]  /*5fd0*/  @P2 SYNCS.ARRIVE.TRANS64 RZ, [R5+URZ+0x10400], R0 ;  /* 0x0104000005ff29a7 */ /* 0x0003e6000800003f */
[----:B------:R-:W-:-:S06]  /*5fe0*/  UISETP.NE.AND UP0, UPT, UR5, 0x2, UPT ;  /* 0x000000020500788c */ /* 0x000fcc000bf05270 */
[----:B------:R-:W-:-:S13]  /*5ff0*/  PLOP3.LUT P0, PT, PT, PT, UP0, 0x80, 0x0 ;  /* 0x000000000000781c */ /* 0x000fda0003f0f008 */
[----:B-1----:R-:W-:Y:S05]  /*6000*/  @P0 BRA `(.L_x_85) ;  /* 0x0000000000040947 */ /* 0x002fea0003800000 */
[----:B------:R-:W-:Y:S01]  /*6010*/  BPT.TRAP 0x1 ;  /* 0x000000040000795c */ /* 0x000fe20000300000 */
.L_x_85:
[----:B------:R-:W-:-:S04]  /*6020*/  LOP3.LUT P0, RZ, R2, 0x1f, RZ, 0xc0, !PT ;  /* 0x0000001f02ff7812 */ /* 0x000fc8000780c0ff */
[----:B------:R-:W-:-:S13]  /*6030*/  PLOP3.LUT P0, PT, P0, P2, PT, 0x2a, 0x0 ;  /* 0x000000000000781c */ /* 0x000fda0000704572 */
[----:B------:R-:W-:Y:S05]  /*6040*/  @P0 BRA `(.L_x_86) ;  /* 0x0000000000040947 */ /* 0x000fea0003800000 */
[----:B------:R-:W-:Y:S01]  /*6050*/  BPT.TRAP 0x1 ;  /* 0x000000040000795c */ /* 0x000fe20000300000 */
.L_x_86:
[----:B------:R-:W-:Y:S01]  /*6060*/  R2UR UR24, R5 ;  /* 0x00000000051872ca */ /* 0x000fe200000e0000 */
[----:B------:R-:W-:Y:S01]  /*6070*/  ULDC.64 UR12, c[0x0][0x198] ;  /* 0x00006600000c7ab9 */ /* 0x000fe20000000a00 */
[----:B------:R-:W-:Y:S01]  /*6080*/  UMOV UR8, 0x0 ;  /* 0x0000000000087882 */ /* 0x000fe20000000000 */
[----:B------:R-:W-:Y:S01]  /*6090*/  UIADD3 UR6, UP0, UR12, 0xf0, URZ ;  /* 0x000000f00c067890 */ /* 0x000fe2000ff1e03f */
[----:B------:R-:W-:Y:S01]  /*60a0*/  IMAD.MOV.U32 R0, RZ, RZ, 0x1 ;  /* 0x00000001ff007424 */ /* 0x000fe200078e00ff */
[----:B------:R-:W-:Y:S02]  /*60b0*/  UIADD3 UR12, UP1, UR12, 0x4f0, URZ ;  /* 0x000004f00c0c7890 */ /* 0x000fe4000ff3e03f */
[----:B------:R-:W-:Y:S02]  /*60c0*/  UIADD3.X UR7, URZ, UR13, URZ, UP0, !UPT ;  /* 0x0000000d3f077290 */ /* 0x000fe400087fe43f */
[----:B------:R-:W-:Y:S01]  /*60d0*/  UIADD3.X UR13, URZ, UR13, URZ, UP1, !UPT ;  /* 0x0000000d3f0d7290 */ /* 0x000fe20008ffe43f */
[----:B------:R-:W-:Y:S01]  /*60e0*/  UMOV UR9, 0x10000000 ;  /* 0x1000000000097882 */ /* 0x000fe20000000000 */
[----:B------:R-:W-:-:S02]  /*60f0*/  UMOV UR18, URZ ;  /* 0x0000003f00127c82 */ /* 0x000fc40008000000 */
[----:B------:R-:W-:Y:S02]  /*6100*/  UIADD3 UR16, UR24, 0x8000, URZ ;  /* 0x0000800018107890 */ /* 0x000fe4000fffe03f */
[----:B------:R-:W-:Y:S02]  /*6110*/  UIADD3 UR17, UR24, 0x10400, URZ ;  /* 0x0001040018117890 */ /* 0x000fe4000fffe03f */
[----:B------:R-:W-:Y:S01]  /*6120*/  UIADD3 UR24, UR24, 0x10000, URZ ;  /* 0x0001000018187890 */ /* 0x000fe2000fffe03f */
[----:B------:R-:W-:Y:S01]  /*6130*/  UMOV UR19, URZ ;  /* 0x0000003f00137c82 */ /* 0x000fe20008000000 */
[----:B------:R-:W-:Y:S01]  /*6140*/  UMOV UR26, URZ ;  /* 0x0000003f001a7c82 */ /* 0x000fe20008000000 */
[----:B------:R-:W-:Y:S01]  /*6150*/  UMOV UR27, UR20 ;  /* 0x00000014001b7c82 */ /* 0x000fe20008000000 */
[----:B------:R-:W-:Y:S01]  /*6160*/  UMOV UR28, UR21 ;  /* 0x00000015001c7c82 */ /* 0x000fe20008000000 */
[----:B------:R-:W-:Y:S02]  /*6170*/  UMOV UR25, UR17 ;  /* 0x0000001100197c82 */ /* 0x000fe40008000000 */
[----:B------:R1:W-:Y:S02]  /*6180*/  UTMALDG.4D [UR16], [UR6], desc[UR8] ;  /* 0x00000810060075b4 */ /* 0x0003e40008019000 */
[----:B------:R1:W-:Y:S02]  /*6190*/  UTMALDG.3D [UR24], [UR12], desc[UR8] ;  /* 0x000008180c0075b4 */ /* 0x0003e40008011000 */
[----:B-1----:R-:W-:Y:S01]  /*61a0*/  NOP ;  /* 0x0000000000007918 */ /* 0x002fe20000000000 */
.L_x_83:
[----:B------:R-:W-:Y:S05]  /*61b0*/  BSYNC B0 ;  /* 0x0000000000007941 */ /* 0x000fea0003800000 */
.L_x_82:
[----:B------:R-:W-:Y:S01]  /*61c0*/  BSSY B0, `(.L_x_87) ;  /* 0x0000027000007945 */ /* 0x000fe20003800000 */
[----:B------:R-:W-:-:S03]  /*61d0*/  IMAD.MOV.U32 R8, RZ, RZ, RZ ;  /* 0x000000ffff087224 */ /* 0x000fc600078e00ff */
[----:B------:R-:W-:Y:S05]  /*61e0*/  @!P3 BRA `(.L_x_88) ;  /* 0x000000000090b947 */ /* 0x000fea0003800000 */
[----:B------:R-:W1:Y:S01]  /*61f0*/  S2R R6, SR_CgaCtaId ;  /* 0x0000000000067919 */ /* 0x000e620000008800 */
[----:B------:R-:W-:-:S04]  /*6200*/  MOV R5, 0x400 ;  /* 0x0000040000057802 */ /* 0x000fc80000000f00 */
[----:B-1----:R-:W-:Y:S01]  /*6210*/  LEA R7, R6, R5, 0x18 ;  /* 0x0000000506077211 */ /* 0x002fe200078ec0ff */
[----:B------:R-:W-:-:S04]  /*6220*/  IMAD.MOV.U32 R6, RZ, RZ, 0x1 ;  /* 0x00000001ff067424 */ /* 0x000fc800078e00ff */
[----:B------:R-:W-:Y:S01]  /*6230*/  IMAD R5, R4, 0x8, R7 ;  /* 0x0000000804057824 */ /* 0x000fe200078e0207 */
[----:B------:R-:W-:-:S04]  /*6240*/  SHF.L.U32 R6, R6, 0x1f, RZ ;  /* 0x0000001f06067819 */ /* 0x000fc800000006ff */
[----:B------:R-:W1:Y:S02]  /*6250*/  SYNCS.PHASECHK.TRANS64.TRYWAIT P0, [R5+URZ+0x10460], R6 ;  /* 0x01046006050075a7 */ /* 0x000e64000800017f */
[----:B-1----:R-:W-:Y:S05]  /*6260*/  @!P0 BRA `(.L_x_89) ;  /* 0x0000001800288947 */ /* 0x002fea0003800000 */
.L_x_138:
        /* <DEDUP_REMOVED lines=8> */
.L_x_90:
[----:B------:R-:W-:-:S04]  /*62f0*/  LOP3.LUT P0, RZ, R2, 0x1f, RZ, 0xc0, !PT ;  /* 0x0000001f02ff7812 */ /* 0x000fc8000780c0ff */
[----:B------:R-:W-:-:S13]  /*6300*/  PLOP3.LUT P0, PT, P0, P2, PT, 0x2a, 0x0 ;  /* 0x000000000000781c */ /* 0x000fda0000704572 */
[----:B------:R-:W-:Y:S05]  /*6310*/  @P0 BRA `(.L_x_91) ;  /* 0x0000000000040947 */ /* 0x000fea0003800000 */
[----:B------:R-:W-:Y:S01]  /*6320*/  BPT.TRAP 0x1 ;  /* 0x000000040000795c */ /* 0x000fe20000300000 */
.L_x_91:
[----:B------:R-:W-:Y:S01]  /*6330*/  R2UR UR5, R7 ;  /* 0x00000000070572ca */ /* 0x000fe200000e0000 */
[----:B------:R-:W-:Y:S01]  /*6340*/  ULDC.64 UR6, c[0x0][0x198] ;  /* 0x0000660000067ab9 */ /* 0x000fe20000000a00 */
[----:B------:R-:W-:Y:S01]  /*6350*/  R2UR UR17, R5 ;  /* 0x00000000051172ca */ /* 0x000fe200000e0000 */
[----:B------:R-:W-:Y:S01]  /*6360*/  UIADD3 UR6, UP0, UR6, 0x2f0, URZ ;  /* 0x000002f006067890 */ /* 0x000fe2000ff1e03f */
[C---:B------:R-:W-:Y:S01]  /*6370*/  R2UR UR16, R4.reuse ;  /* 0x00000000041072ca */ /* 0x040fe200000e0000 */
[----:B------:R-:W-:Y:S01]  /*6380*/  UMOV UR8, 0x0 ;  /* 0x0000000000087882 */ /* 0x000fe20000000000 */
[----:B------:R-:W-:Y:S01]  /*6390*/  UMOV UR9, 0x10000000 ;  /* 0x1000000000097882 */ /* 0x000fe20000000000 */
[----:B------:R-:W-:Y:S01]  /*63a0*/  UIADD3.X UR7, URZ, UR7, URZ, UP0, !UPT ;  /* 0x000000073f077290 */ /* 0x000fe200087fe43f */
[----:B------:R-:W-:Y:S01]  /*63b0*/  VIADD R4, R4, 0x1 ;  /* 0x0000000104047836 */ /* 0x000fe20000000000 */
[----:B------:R-:W-:Y:S01]  /*63c0*/  UMOV UR18, URZ ;  /* 0x0000003f00127c82 */ /* 0x000fe20008000000 */
[----:B------:R-:W-:Y:S01]  /*63d0*/  UMOV UR19, UR11 ;  /* 0x0000000b00137c82 */ /* 0x000fe20008000000 */
[----:B------:R-:W-:-:S04]  /*63e0*/  IMAD.MOV.U32 R8, RZ, RZ, 0x40 ;  /* 0x00000040ff087424 */ /* 0x000fc800078e00ff */
[----:B------:R-:W-:Y:S02]  /*63f0*/  UIADD3 UR17, UR17, 0x10440, URZ ;  /* 0x0001044011117890 */ /* 0x000fe4000fffe03f */
[----:B------:R-:W-:-:S09]  /*6400*/  ULEA UR16, UR16, UR5, 0xc ;  /* 0x0000000510107291 */ /* 0x000fd2000f8e603f */
[----:B------:R1:W-:Y:S02]  /*6410*/  UTMALDG.4D [UR16], [UR6], desc[UR8] ;  /* 0x00000810060075b4 */ /* 0x0003e40008019000 */
[----:B-1----:R-:W-:Y:S01]  /*6420*/  NOP ;  /* 0x0000000000007918 */ /* 0x002fe20000000000 */
.L_x_88:
[----:B------:R-:W-:Y:S05]  /*6430*/  BSYNC B0 ;  /* 0x0000000000007941 */ /* 0x000fea0003800000 */
.L_x_87:
[----:B------:R-:W-:Y:S01]  /*6440*/  BSSY B0, `(.L_x_92) ;  /* 0x000002b000007945 */ /* 0x000fe20003800000 */
[----:B------:R-:W-:-:S03]  /*6450*/  IMAD.MOV.U32 R5, RZ, RZ, 0x1 ;  /* 0x00000001ff057424 */ /* 0x000fc600078e00ff */
[----:B------:R-:W-:Y:S05]  /*6460*/  @!P3 BRA `(.L_x_93) ;  /* 0x0000000000a0b947 */ /* 0x000fea0003800000 */
[----:B------:R-:W1:Y:S01]  /*6470*/  S2R R6, SR_CgaCtaId ;  /* 0x0000000000067919 */ /* 0x000e620000008800 */
[----:B------:R-:W-:Y:S01]  /*6480*/  MOV R5, 0x400 ;  /* 0x0000040000057802 */ /* 0x000fe20000000f00 */
[----:B------:R-:W-:-:S05]  /*6490*/  IMAD.MOV.U32 R7, RZ, RZ, 0x1 ;  /* 0x00000001ff077424 */ /* 0x000fca00078e00ff */
[----:B------:R-:W-:Y:S02]  /*64a0*/  SHF.L.U32 R7, R7, 0x1f, RZ ;  /* 0x0000001f07077819 */ /* 0x000fe400000006ff */
[----:B-1----:R-:W-:-:S05]  /*64b0*/  LEA R5, R6, R5, 0x18 ;  /* 0x0000000506057211 */ /* 0x002fca00078ec0ff */
[----:B------:R-:W-:-:S04]  /*64c0*/  IMAD R6, R4, 0x8, R5 ;  /* 0x0000000804067824 */ /* 0x000fc800078e0205 */
[----:B------:R-:W1:Y:S02]  /*64d0*/  SYNCS.PHASECHK.TRANS64.TRYWAIT P0, [R6+URZ+0x10460], R7 ;  /* 0x01046007060075a7 */ /* 0x000e64000800017f */
[----:B-1----:R-:W-:Y:S05]  /*64e0*/  @!P0 BRA `(.L_x_94) ;  /* 0x00000014009c8947 */ /* 0x002fea0003800000 */
.L_x_139:
        /* <DEDUP_REMOVED lines=8> */
.L_x_95:
[----:B------:R-:W-:-:S04]  /*6570*/  LOP3.LUT P0, RZ, R2, 0x1f, RZ, 0xc0, !PT ;  /* 0x0000001f02ff7812 */ /* 0x000fc8000780c0ff */
[----:B------:R-:W-:-:S13]  /*6580*/  PLOP3.LUT P0, PT, P0, P2, PT, 0x2a, 0x0 ;  /* 0x000000000000781c */ /* 0x000fda0000704572 */
[----:B------:R-:W-:Y:S05]  /*6590*/  @P0 BRA `(.L_x_96) ;  /* 0x0000000000040947 */ /* 0x000fea0003800000 */
[----:B------:R-:W-:Y:S01]  /*65a0*/  BPT.TRAP 0x1 ;  /* 0x000000040000795c */ /* 0x000fe20000300000 */
.L_x_96:
[----:B------:R-:W-:Y:S01]  /*65b0*/  R2UR UR5, R5 ;  /* 0x00000000050572ca */ /* 0x000fe200000e0000 */
[----:B------:R-:W-:Y:S01]  /*65c0*/  ULDC.64 UR6, c[0x0][0x198] ;  /* 0x0000660000067ab9 */ /* 0x000fe20000000a00 */
[----:B------:R-:W-:Y:S01]  /*65d0*/  R2UR UR17, R6 ;  /* 0x00000000061172ca */ /* 0x000fe200000e0000 */
[----:B------:R-:W-:Y:S01]  /*65e0*/  UIADD3 UR6, UP0, UR6, 0x1f0, URZ ;  /* 0x000001f006067890 */ /* 0x000fe2000ff1e03f */
[----:B------:R-:W-:Y:S01]  /*65f0*/  R2UR UR16, R4 ;  /* 0x00000000041072ca */ /* 0x000fe200000e0000 */
[----:B------:R-:W-:Y:S01]  /*6600*/  UMOV UR8, 0x0 ;  /* 0x0000000000087882 */ /* 0x000fe20000000000 */
[----:B------:R-:W-:Y:S01]  /*6610*/  R2UR UR19, R8 ;  /* 0x00000000081372ca */ /* 0x000fe200000e0000 */
[----:B------:R-:W-:Y:S01]  /*6620*/  UIADD3.X UR7, URZ, UR7, URZ, UP0, !UPT ;  /* 0x000000073f077290 */ /* 0x000fe200087fe43f */
[----:B------:R-:W-:Y:S01]  /*6630*/  VIADD R4, R4, 0x1 ;  /* 0x0000000104047836 */ /* 0x000fe20000000000 */
[----:B------:R-:W-:Y:S01]  /*6640*/  UMOV UR9, 0x10000000 ;  /* 0x1000000000097882 */ /* 0x000fe20000000000 */
[----:B------:R-:W-:-:S03]  /*6650*/  UMOV UR18, URZ ;  /* 0x0000003f00127c82 */ /* 0x000fc60008000000 */
[C---:B------:R-:W-:Y:S02]  /*6660*/  ISETP.NE.AND P5, PT, R4.reuse, 0x4, PT ;  /* 0x000000040400780c */ /* 0x040fe40003fa5270 */
[----:B------:R-:W-:Y:S01]  /*6670*/  UIADD3 UR17, UR17, 0x10440, URZ ;  /* 0x0001044011117890 */ /* 0x000fe2000fffe03f */
[C---:B------:R-:W-:Y:S01]  /*6680*/  ISETP.NE.AND P0, PT, R4.reuse, 0x4, PT ;  /* 0x000000040400780c */ /* 0x040fe20003f05270 */
[----:B------:R-:W-:Y:S01]  /*6690*/  ULEA UR16, UR16, UR5, 0xc ;  /* 0x0000000510107291 */ /* 0x000fe2000f8e603f */
[----:B------:R-:W-:Y:S01]  /*66a0*/  SEL R4, R4, RZ, P5 ;  /* 0x000000ff04047207 */ /* 0x000fe20002800000 */
[----:B------:R-:W-:Y:S01]  /*66b0*/  UIADD3 UR19, UR11, UR19, URZ ;  /* 0x000000130b137290 */ /* 0x000fe2000fffe03f */
[----:B------:R-:W-:-:S08]  /*66c0*/  SEL R5, RZ, 0x1, !P0 ;  /* 0x00000001ff057807 */ /* 0x000fd00004000000 */
[----:B------:R1:W-:Y:S02]  /*66d0*/  UTMALDG.4D [UR16], [UR6], desc[UR8] ;  /* 0x00000810060075b4 */ /* 0x0003e40008019000 */
[----:B-1----:R-:W-:Y:S01]  /*66e0*/  NOP ;  /* 0x0000000000007918 */ /* 0x002fe20000000000 */
.L_x_93:
[----:B------:R-:W-:Y:S05]  /*66f0*/  BSYNC B0 ;  /* 0x0000000000007941 */ /* 0x000fea0003800000 */
.L_x_92:
[----:B------:R-:W-:Y:S01]  /*6700*/  BSSY B0, `(.L_x_97) ;  /* 0x0000031000007945 */ /* 0x000fe20003800000 */
[----:B------:R-:W-:-:S03]  /*6710*/  IMAD.MOV.U32 R9, RZ, RZ, RZ ;  /* 0x000000ffff097224 */ /* 0x000fc600078e00ff */
        /* <DEDUP_REMOVED lines=9> */
.L_x_140:
        /* <DEDUP_REMOVED lines=8> */
.L_x_100:
[----:B------:R-:W-:-:S04]  /*6830*/  LOP3.LUT P0, RZ, R2, 0x1f, RZ, 0xc0, !PT ;  /* 0x0000001f02ff7812 */ /* 0x000fc8000780c0ff */
[----:B------:R-:W-:-:S13]  /*6840*/  PLOP3.LUT P0, PT, P0, P2, PT, 0x2a, 0x0 ;  /* 0x000000000000781c */ /* 0x000fda0000704572 */
[----:B------:R-:W-:Y:S05]  /*6850*/  @P0 BRA `(.L_x_101) ;  /* 0x0000000000040947 */ /* 0x000fea0003800000 */
[----:B------:R-:W-:Y:S01]  /*6860*/  BPT.TRAP 0x1 ;  /* 0x000000040000795c */ /* 0x000fe20000300000 */
.L_x_101:
[----:B------:R-:W-:Y:S01]  /*6870*/  R2UR UR17, R6 ;  /* 0x00000000061172ca */ /* 0x000fe200000e0000 */
[C-C-:B------:R-:W-:Y:S01]  /*6880*/  IMAD R6, R0.reuse, 0x1000, R7.reuse ;  /* 0x0000100000067824 */ /* 0x140fe200078e0207 */
[----:B------:R-:W-:Y:S01]  /*6890*/  ULDC.64 UR12, c[0x0][0x198] ;  /* 0x00006600000c7ab9 */ /* 0x000fe20000000a00 */
[C---:B------:R-:W-:Y:S01]  /*68a0*/  IMAD R7, R0.reuse, 0x100, R7 ;  /* 0x0000010000077824 */ /* 0x040fe200078e0207 */
[----:B------:R-:W-:Y:S01]  /*68b0*/  UIADD3 UR6, UP0, UR12, 0x3f0, URZ ;  /* 0x000003f00c067890 */ /* 0x000fe2000ff1e03f */
[----:B------:R-:W-:Y:S01]  /*68c0*/  VIADD R0, R0, 0x1 ;  /* 0x0000000100007836 */ /* 0x000fe20000000000 */
[----:B------:R-:W-:Y:S01]  /*68d0*/  R2UR UR16, R6 ;  /* 0x00000000061072ca */ /* 0x000fe200000e0000 */
[----:B------:R-:W-:Y:S01]  /*68e0*/  UIADD3 UR12, UP1, UR12, 0x5f0, URZ ;  /* 0x000005f00c0c7890 */ /* 0x000fe2000ff3e03f */
[----:B------:R-:W-:Y:S01]  /*68f0*/  R2UR UR24, R7 ;  /* 0x00000000071872ca */ /* 0x000fe200000e0000 */
[----:B------:R-:W-:Y:S01]  /*6900*/  UIADD3.X UR7, URZ, UR13, URZ, UP0, !UPT ;  /* 0x0000000d3f077290 */ /* 0x000fe200087fe43f */
[----:B------:R-:W-:Y:S01]  /*6910*/  IMAD.MOV.U32 R9, RZ, RZ, 0x1 ;  /* 0x00000001ff097424 */ /* 0x000fe200078e00ff */
[----:B------:R-:W-:-:S02]  /*6920*/  UIADD3.X UR13, URZ, UR13, URZ, UP1, !UPT ;  /* 0x0000000d3f0d7290 */ /* 0x000fc40008ffe43f */
[----:B------:R-:W-:Y:S01]  /*6930*/  UIADD3 UR17, UR17, 0x10400, URZ ;  /* 0x0001040011117890 */ /* 0x000fe2000fffe03f */
[----:B------:R-:W-:Y:S01]  /*6940*/  UMOV UR8, 0x0 ;  /* 0x0000000000087882 */ /* 0x000fe20000000000 */
[----:B------:R-:W-:Y:S01]  /*6950*/  UMOV UR9, 0x10000000 ;  /* 0x1000000000097882 */ /* 0x000fe20000000000 */
[----:B------:R-:W-:Y:S01]  /*6960*/  UMOV UR18, URZ ;  /* 0x0000003f00127c82 */ /* 0x000fe20008000000 */
[----:B------:R-:W-:Y:S02]  /*6970*/  UMOV UR19, URZ ;  /* 0x0000003f00137c82 */ /* 0x000fe40008000000 */
[----:B------:R-:W-:Y:S02]  /*6980*/  UIADD3 UR16, UR16, 0x8000, URZ ;  /* 0x0000800010107890 */ /* 0x000fe4000fffe03f */
[----:B------:R-:W-:Y:S01]  /*6990*/  UIADD3 UR24, UR24, 0x10000, URZ ;  /* 0x0001000018187890 */ /* 0x000fe2000fffe03f */
[----:B------:R-:W-:Y:S01]  /*69a0*/  UMOV UR26, URZ ;  /* 0x0000003f001a7c82 */ /* 0x000fe20008000000 */
[----:B------:R-:W-:Y:S01]  /*69b0*/  UMOV UR27, UR20 ;  /* 0x00000014001b7c82 */ /* 0x000fe20008000000 */
[----:B------:R-:W-:Y:S01]  /*69c0*/  UMOV UR28, UR21 ;  /* 0x00000015001c7c82 */ /* 0x000fe20008000000 */
[----:B------:R-:W-:-:S03]  /*69d0*/  UMOV UR25, UR17 ;  /* 0x0000001100197c82 */ /* 0x000fc60008000000 */
[----:B------:R1:W-:Y:S02]  /*69e0*/  UTMALDG.4D [UR16], [UR6], desc[UR8] ;  /* 0x00000810060075b4 */ /* 0x0003e40008019000 */
[----:B------:R1:W-:Y:S02]  /*69f0*/  UTMALDG.3D [UR24], [UR12], desc[UR8] ;  /* 0x000008180c0075b4 */ /* 0x0003e40008011000 */
[----:B-1----:R-:W-:Y:S01]  /*6a00*/  NOP ;  /* 0x0000000000007918 */ /* 0x002fe20000000000 */
.L_x_98:
[----:B------:R-:W-:Y:S05]  /*6a10*/  BSYNC B0 ;  /* 0x0000000000007941 */ /* 0x000fea0003800000 */
.L_x_97:
[----:B------:R-:W-:Y:S04]  /*6a20*/  BSSY B0, `(.L_x_102) ;  /* 0x0000024000007945 */ /* 0x000fe80003800000 */
[----:B------:R-:W-:Y:S05]  /*6a30*/  @!P3 BRA `(.L_x_103) ;  /* 0x000000000088b947 */ /* 0x000fea0003800000 */
[----:B------:R-:W1:Y:S01]  /*6a40*/  S2R R7, SR_CgaCtaId ;  /* 0x0000000000077919 */ /* 0x000e620000008800 */
[----:B------:R-:W-:Y:S02]  /*6a50*/  MOV R6, 0x400 ;  /* 0x0000040000067802 */ /* 0x000fe40000000f00 */
[----:B------:R-:W-:Y:S02]  /*6a60*/  SHF.L.U32 R5, R5, 0x1f, RZ ;  /* 0x0000001f05057819 */ /* 0x000fe400000006ff */
[----:B-1----:R-:W-:-:S05]  /*6a70*/  LEA R7, R7, R6, 0x18 ;  /* 0x0000000607077211 */ /* 0x002fca00078ec0ff */
[----:B------:R-:W-:-:S04]  /*6a80*/  IMAD R6, R4, 0x8, R7 ;  /* 0x0000000804067824 */ /* 0x000fc800078e0207 */
[----:B------:R-:W1:Y:S02]  /*6a90*/  SYNCS.PHASECHK.TRANS64.TRYWAIT P0, [R6+URZ+0x10460], R5 ;  /* 0x01046005060075a7 */ /* 0x000e64000800017f */
[----:B-1----:R-:W-:Y:S05]  /*6aa0*/  @!P0 BRA `(.L_x_104) ;  /* 0x0000001000548947 */ /* 0x002fea0003800000 */
.L_x_141:
        /* <DEDUP_REMOVED lines=8> */
.L_x_105:
[----:B------:R-:W-:-:S04]  /*6b30*/  LOP3.LUT P0, RZ, R2, 0x1f, RZ, 0xc0, !PT ;  /* 0x0000001f02ff7812 */ /* 0x000fc8000780c0ff */
[----:B------:R-:W-:-:S13]  /*6b40*/  PLOP3.LUT P0, PT, P0, P2, PT, 0x2a, 0x0 ;  /* 0x000000000000781c */ /* 0x000fda0000704572 */
[----:B------:R-:W-:Y:S05]  /*6b50*/  @P0 BRA `(.L_x_106) ;  /* 0x0000000000040947 */ /* 0x000fea0003800000 */
[----:B------:R-:W-:Y:S01]  /*6b60*/  BPT.TRAP 0x1 ;  /* 0x000000040000795c */ /* 0x000fe20000300000 */
.L_x_106:
        /* <DEDUP_REMOVED lines=8> */
[----:B------:R-:W-:Y:S01]  /*6bf0*/  UMOV UR9, 0x10000000 ;  /* 0x1000000000097882 */ /* 0x000fe20000000000 */
[----:B------:R-:W-:-:S06]  /*6c00*/  UMOV UR18, URZ ;  /* 0x0000003f00127c82 */ /* 0x000fcc0008000000 */
[----:B------:R-:W-:Y:S02]  /*6c10*/  ULEA UR16, UR16, UR5, 0xc ;  /* 0x0000000510107291 */ /* 0x000fe4000f8e603f */
[----:B------:R-:W-:Y:S02]  /*6c20*/  UIADD3 UR19, UR11, UR19, URZ ;  /* 0x000000130b137290 */ /* 0x000fe4000fffe03f */
[----:B------:R-:W-:-:S09]  /*6c30*/  UIADD3 UR17, UR17, 0x10440, URZ ;  /* 0x0001044011117890 */ /* 0x000fd2000fffe03f */
[----:B------:R1:W-:Y:S02]  /*6c40*/  UTMALDG.4D [UR16], [UR6], desc[UR8] ;  /* 0x00000810060075b4 */ /* 0x0003e40008019000 */
[----:B-1----:R-:W-:Y:S01]  /*6c50*/  NOP ;  /* 0x0000000000007918 */ /* 0x002fe20000000000 */
.L_x_103:
[----:B------:R-:W-:Y:S05]  /*6c60*/  BSYNC B0 ;  /* 0x0000000000007941 */ /* 0x000fea0003800000 */
.L_x_102:
[----:B------:R-:W-:-:S13]  /*6c70*/  ISETP.GE.AND P0, PT, R3, 0x41, PT ;  /* 0x000000410300780c */ /* 0x000fda0003f06270 */
[----:B------:R-:W-:Y:S05]  /*6c80*/  @!P0 EXIT ;  /* 0x000000000000894d */ /* 0x000fea0003800000 */
[----:B------:R-:W-:Y:S01]  /*6c90*/  VIADD R3, R3, 0x3f ;  /* 0x0000003f03037836 */ /* 0x000fe20000000000 */
[----:B------:R-:W-:Y:S01]  /*6ca0*/  LOP3.LUT P0, RZ, R2, 0x1f, RZ, 0xc0, !PT ;  /* 0x0000001f02ff7812 */ /* 0x000fe2000780c0ff */
[----:B------:R-:W-:Y:S03]  /*6cb0*/  BSSY B0, `(.L_x_107) ;  /* 0x000008a000007945 */ /* 0x000fe60003800000 */
[----:B------:R-:W-:Y:S02]  /*6cc0*/  SHF.R.S32.HI R2, RZ, 0x1f, R3 ;  /* 0x0000001fff027819 */ /* 0x000fe40000011403 */
[----:B------:R-:W-:Y:S02]  /*6cd0*/  PLOP3.LUT P0, PT, P0, P2, PT, 0x2a, 0x0 ;  /* 0x000000000000781c */ /* 0x000fe40000704572 */
[----:B------:R-:W-:Y:S01]  /*6ce0*/  LEA.HI R2, R2, R3, RZ, 0x6 ;  /* 0x0000000302027211 */ /* 0x000fe200078f30ff */
[----:B------:R-:W-:-:S03]  /*6cf0*/  IMAD.U32 R3, RZ, RZ, UR4 ;  /* 0x00000004ff037e24 */ /* 0x000fc6000f8e00ff */
[----:B------:R-:W-:Y:S02]  /*6d00*/  SHF.R.S32.HI R4, RZ, 0x6, R2 ;  /* 0x00000006ff047819 */ /* 0x000fe40000011402 */
[----:B------:R-:W-:Y:S01]  /*6d10*/  LOP3.LUT R2, R3, 0x2, RZ, 0xfc, !PT ;  /* 0x0000000203027812 */ /* 0x000fe200078efcff */
[----:B------:R-:W-:Y:S02]  /*6d20*/  IMAD.MOV.U32 R3, RZ, RZ, 0x1 ;  /* 0x00000001ff037424 */ /* 0x000fe400078e00ff */
[----:B------:R-:W-:-:S07]  /*6d30*/  IMAD.SHL.U32 R4, R4, 0x4, RZ ;  /* 0x0000000404047824 */ /* 0x000fce00078e00ff */
.L_x_122:
[----:B------:R-:W-:Y:S04]  /*6d40*/  BSSY B1, `(.L_x_108) ;  /* 0x0000020000017945 */ /* 0x000fe80003800000 */
[----:B------:R-:W-:Y:S05]  /*6d50*/  @!P3 BRA `(.L_x_109) ;  /* 0x000000000078b947 */ /* 0x000fea0003800000 */
[----:B------:R-:W1:Y:S01]  /*6d60*/  S2R R6, SR_CgaCtaId ;  /* 0x0000000000067919 */ /* 0x000e620000008800 */
[----:B------:R-:W-:-:S04]  /*6d70*/  MOV R5, 0x400 ;  /* 0x0000040000057802 */ /* 0x000fc80000000f00 */
[----:B-1----:R-:W-:Y:S02]  /*6d80*/  LEA R7, R6, R5, 0x18 ;  /* 0x0000000506077211 */ /* 0x002fe400078ec0ff */
[----:B------:R-:W-:-:S03]  /*6d90*/  SHF.L.U32 R5, R3, 0x1f, RZ ;  /* 0x0000001f03057819 */ /* 0x000fc600000006ff */
[----:B------:R-:W-:-:S04]  /*6da0*/  IMAD R6, R0, 0x8, R7 ;  /* 0x0000000800067824 */ /* 0x000fc800078e0207 */
[----:B------:R-:W1:Y:S02]  /*6db0*/  SYNCS.PHASECHK.TRANS64.TRYWAIT P4, [R6+URZ+0x10420], R5 ;  /* 0x01042005060075a7 */ /* 0x000e64000808017f */
[----:B-1----:R-:W-:Y:S05]  /*6dc0*/  @!P4 BRA `(.L_x_110) ;  /* 0x0000000c00a0c947 */ /* 0x002fea0003800000 */
.L_x_142:
[----:B-1----:R-:W-:-:S04]  /*6dd0*/  @P2 IMAD.MOV.U32 R5, RZ, RZ, 0x1100 ;  /* 0x00001100ff052424 */ /* 0x002fc800078e00ff */
[----:B------:R1:W-:Y:S02]  /*6de0*/  @P2 SYNCS.ARRIVE.TRANS64 RZ, [R6+URZ+0x10400], R5 ;  /* 0x0104000506ff29a7 */ /* 0x0003e4000800003f */
[----:B-1----:R-:W-:-:S04]  /*6df0*/  PRMT R5, R2, 0x9910, RZ ;  /* 0x0000991002057816 */ /* 0x002fc800000000ff */
[----:B------:R-:W-:-:S13]  /*6e00*/  ISETP.NE.AND P4, PT, R5, 0x2, PT ;  /* 0x000000020500780c */ /* 0x000fda0003f85270 */
[----:B------:R-:W-:Y:S05]  /*6e10*/  @P4 BRA `(.L_x_111) ;  /* 0x0000000000044947 */ /* 0x000fea0003800000 */
[----:B------:R-:W-:Y:S01]  /*6e20*/  BPT.TRAP 0x1 ;  /* 0x000000040000795c */ /* 0x000fe20000300000 */
.L_x_111:
[----:B------:R-:W-:Y:S05]  /*6e30*/  @P0 BRA `(.L_x_112) ;  /* 0x0000000000040947 */ /* 0x000fea0003800000 */
[----:B------:R-:W-:Y:S01]  /*6e40*/  BPT.TRAP 0x1 ;  /* 0x000000040000795c */ /* 0x000fe20000300000 */
.L_x_112:
[----:B------:R-:W-:Y:S01]  /*6e50*/  IMAD R7, R0, 0x1000, R7 ;  /* 0x0000100000077824 */ /* 0x000fe200078e0207 */
[----:B------:R-:W-:Y:S01]  /*6e60*/  R2UR UR17, R6 ;  /* 0x00000000061172ca */ /* 0x000fe200000e0000 */
[----:B------:R-:W-:Y:S01]  /*6e70*/  ULDC.64 UR6, c[0x0][0x198] ;  /* 0x0000660000067ab9 */ /* 0x000fe20000000a00 */
[----:B------:R-:W-:Y:S01]  /*6e80*/  R2UR UR19, R9 ;  /* 0x00000000091372ca */ /* 0x000fe200000e0000 */
[----:B------:R-:W-:Y:S01]  /*6e90*/  UIADD3 UR6, UP0, UR6, 0xf0, URZ ;  /* 0x000000f006067890 */ /* 0x000fe2000ff1e03f */
[----:B------:R-:W-:Y:S01]  /*6ea0*/  R2UR UR16, R7 ;  /* 0x00000000071072ca */ /* 0x000fe200000e0000 */
[----:B------:R-:W-:Y:S01]  /*6eb0*/  UMOV UR8, 0x0 ;  /* 0x0000000000087882 */ /* 0x000fe20000000000 */
[----:B------:R-:W-:Y:S01]  /*6ec0*/  UMOV UR9, 0x10000000 ;  /* 0x1000000000097882 */ /* 0x000fe20000000000 */
[----:B------:R-:W-:Y:S01]  /*6ed0*/  UIADD3.X UR7, URZ, UR7, URZ, UP0, !UPT ;  /* 0x000000073f077290 */ /* 0x000fe200087fe43f */
[----:B------:R-:W-:-:S05]  /*6ee0*/  UMOV UR18, URZ ;  /* 0x0000003f00127c82 */ /* 0x000fca0008000000 */
[----:B------:R-:W-:Y:S02]  /*6ef0*/  UIADD3 UR17, UR17, 0x10400, URZ ;  /* 0x0001040011117890 */ /* 0x000fe4000fffe03f */
[----:B------:R-:W-:Y:S02]  /*6f00*/  USHF.L.U32 UR19, UR19, 0x6, URZ ;  /* 0x0000000613137899 */ /* 0x000fe4000800063f */
[----:B------:R-:W-:-:S09]  /*6f10*/  UIADD3 UR16, UR16, 0x8000, URZ ;  /* 0x0000800010107890 */ /* 0x000fd2000fffe03f */
[----:B------:R1:W-:Y:S02]  /*6f20*/  UTMALDG.4D [UR16], [UR6], desc[UR8] ;  /* 0x00000810060075b4 */ /* 0x0003e40008019000 */
[----:B-1----:R-:W-:Y:S01]  /*6f30*/  NOP ;  /* 0x0000000000007918 */ /* 0x002fe20000000000 */
.L_x_109:
[----:B------:R-:W-:Y:S05]  /*6f40*/  BSYNC B1 ;  /* 0x0000000000017941 */ /* 0x000fea0003800000 */
.L_x_108:
[C---:B------:R-:W-:Y:S01]  /*6f50*/  ISETP.LT.OR P4, PT, R4.reuse, 0x6, !P3 ;  /* 0x000000060400780c */ /* 0x040fe20005f81670 */
[----:B------:R-:W-:Y:S01]  /*6f60*/  BSSY B1, `(.L_x_113) ;  /* 0x000001c000017945 */ /* 0x000fe20003800000 */
[----:B------:R-:W-:-:S11]  /*6f70*/  ISETP.LT.OR P5, PT, R4, 0x7, !P3 ;  /* 0x000000070400780c */ /* 0x000fd60005fa1670 */
[----:B------:R-:W-:Y:S05]  /*6f80*/  @P4 BRA `(.L_x_114) ;  /* 0x0000000000644947 */ /* 0x000fea0003800000 */
[----:B------:R-:W1:Y:S01]  /*6f90*/  S2R R6, SR_CgaCtaId ;  /* 0x0000000000067919 */ /* 0x000e620000008800 */
[----:B------:R-:W-:Y:S01]  /*6fa0*/  MOV R5, 0x400 ;  /* 0x0000040000057802 */ /* 0x000fe20000000f00 */
[----:B------:R-:W-:Y:S01]  /*6fb0*/  ULDC.64 UR6, c[0x0][0x198] ;  /* 0x0000660000067ab9 */ /* 0x000fe20000000a00 */
[----:B------:R-:W-:Y:S01]  /*6fc0*/  R2UR UR26, R9 ;  /* 0x00000000091a72ca */ /* 0x000fe200000e0000 */
[----:B------:R-:W-:Y:S01]  /*6fd0*/  UIADD3 UR6, UP0, UR6, 0x4f0, URZ ;  /* 0x000004f006067890 */ /* 0x000fe2000ff1e03f */
[----:B------:R-:W-:Y:S01]  /*6fe0*/  UMOV UR8, 0x0 ;  /* 0x0000000000087882 */ /* 0x000fe20000000000 */
[----:B------:R-:W-:Y:S02]  /*6ff0*/  UMOV UR9, 0x10000000 ;  /* 0x1000000000097882 */ /* 0x000fe40000000000 */
[----:B------:R-:W-:Y:S01]  /*7000*/  UIADD3.X UR7, URZ, UR7, URZ, UP0, !UPT ;  /* 0x000000073f077290 */ /* 0x000fe200087fe43f */
[----:B------:R-:W-:Y:S01]  /*7010*/  UMOV UR27, UR20 ;  /* 0x00000014001b7c82 */ /* 0x000fe20008000000 */
[----:B------:R-:W-:-:S06]  /*7020*/  UMOV UR28, UR21 ;  /* 0x00000015001c7c82 */ /* 0x000fcc0008000000 */
[----:B------:R-:W-:Y:S01]  /*7030*/  USHF.L.U32 UR26, UR26, 0x6, URZ ;  /* 0x000000061a1a7899 */ /* 0x000fe2000800063f */
[----:B-1----:R-:W-:-:S05]  /*7040*/  LEA R5, R6, R5, 0x18 ;  /* 0x0000000506057211 */ /* 0x002fca00078ec0ff */
[C-C-:B------:R-:W-:Y:S02]  /*7050*/  IMAD R6, R0.reuse, 0x8, R5.reuse ;  /* 0x0000000800067824 */ /* 0x140fe400078e0205 */
[----:B------:R-:W-:-:S03]  /*7060*/  IMAD R5, R0, 0x100, R5 ;  /* 0x0000010000057824 */ /* 0x000fc600078e0205 */
[----:B------:R-:W-:Y:S02]  /*7070*/  R2UR UR25, R6 ;  /* 0x00000000061972ca */ /* 0x000fe400000e0000 */
[----:B------:R-:W-:Y:S01]  /*7080*/  R2UR UR24, R5 ;  /* 0x00000000051872ca */ /* 0x000fe200000e0000 */
[----:B------:R-:W-:-:S05]  /*7090*/  VIADD R5, R0, 0x1 ;  /* 0x0000000100057836 */ /* 0x000fca0000000000 */
[----:B------:R-:W-:-:S04]  /*70a0*/  ISETP.NE.AND P4, PT, R5, 0x4, PT ;  /* 0x000000040500780c */ /* 0x000fc80003f85270 */
[----:B------:R-:W-:Y:S01]  /*70b0*/  SEL R0, RZ, 0x1, P4 ;  /* 0x00000001ff007807 */ /* 0x000fe20002000000 */
[----:B------:R-:W-:Y:S02]  /*70c0*/  UIADD3 UR25, UR25, 0x10400, URZ ;  /* 0x0001040019197890 */ /* 0x000fe4000fffe03f */
[----:B------:R-:W-:Y:S01]  /*70d0*/  UIADD3 UR24, UR24, 0x10000, URZ ;  /* 0x0001000018187890 */ /* 0x000fe2000fffe03f */
[----:B------:R-:W-:Y:S02]  /*70e0*/  LOP3.LUT R3, R3, R0, RZ, 0x3c, !PT ;  /* 0x0000000003037212 */ /* 0x000fe400078e3cff */
[----:B------:R-:W-:-:S06]  /*70f0*/  SEL R0, R5, RZ, P4 ;  /* 0x000000ff05007207 */ /* 0x000fcc0002000000 */
[----:B------:R1:W-:Y:S02]  /*7100*/  UTMALDG.3D [UR24], [UR6], desc[UR8] ;  /* 0x00000818060075b4 */ /* 0x0003e40008011000 */
[----:B-1----:R-:W-:Y:S01]  /*7110*/  NOP ;  /* 0x0000000000007918 */ /* 0x002fe20000000000 */
.L_x_114:
[----:B------:R-:W-:Y:S05]  /*7120*/  BSYNC B1 ;  /* 0x0000000000017941 */ /* 0x000fea0003800000 */
.L_x_113:
[----:B------:R-:W-:Y:S04]  /*7130*/  BSSY B1, `(.L_x_115) ;  /* 0x0000020000017945 */ /* 0x000fe80003800000 */
[----:B------:R-:W-:Y:S05]  /*7140*/  @P5 BRA `(.L_x_116) ;  /* 0x0000000000785947 */ /* 0x000fea0003800000 */
[----:B------:R-:W1:Y:S01]  /*7150*/  S2R R6, SR_CgaCtaId ;  /* 0x0000000000067919 */ /* 0x000e620000008800 */
[----:B------:R-:W-:Y:S02]  /*7160*/  MOV R5, 0x400 ;  /* 0x0000040000057802 */ /* 0x000fe40000000f00 */
[----:B------:R-:W-:Y:S02]  /*7170*/  SHF.L.U32 R7, R3, 0x1f, RZ ;  /* 0x0000001f03077819 */ /* 0x000fe400000006ff */
[----:B-1----:R-:W-:-:S05]  /*7180*/  LEA R5, R6, R5, 0x18 ;  /* 0x0000000506057211 */ /* 0x002fca00078ec0ff */
[----:B------:R-:W-:-:S04]  /*7190*/  IMAD R6, R0, 0x8, R5 ;  /* 0x0000000800067824 */ /* 0x000fc800078e0205 */
[----:B------:R-:W1:Y:S02]  /*71a0*/  SYNCS.PHASECHK.TRANS64.TRYWAIT P4, [R6+URZ+0x10420], R7 ;  /* 0x01042007060075a7 */ /* 0x000e64000808017f */
[----:B-1----:R-:W-:Y:S05]  /*71b0*/  @!P4 BRA `(.L_x_117) ;  /* 0x0000000800b8c947 */ /* 0x002fea0003800000 */
.L_x_143:
[----:B-1----:R-:W-:-:S04]  /*71c0*/  @P1 IMAD.MOV.U32 R7, RZ, RZ, 0x1100 ;  /* 0x00001100ff071424 */ /* 0x002fc800078e00ff */
[----:B------:R1:W-:Y:S02]  /*71d0*/  @P1 SYNCS.ARRIVE.TRANS64 RZ, [R6+URZ+0x10400], R7 ;  /* 0x0104000706ff19a7 */ /* 0x0003e4000800003f */
[----:B-1----:R-:W-:-:S04]  /*71e0*/  PRMT R7, R2, 0x9910, RZ ;  /* 0x0000991002077816 */ /* 0x002fc800000000ff */
[----:B------:R-:W-:-:S13]  /*71f0*/  ISETP.NE.AND P4, PT, R7, 0x2, PT ;  /* 0x000000020700780c */ /* 0x000fda0003f85270 */
[----:B------:R-:W-:Y:S05]  /*7200*/  @P4 BRA `(.L_x_118) ;  /* 0x0000000000044947 */ /* 0x000fea0003800000 */
[----:B------:R-:W-:Y:S01]  /*7210*/  BPT.TRAP 0x1 ;  /* 0x000000040000795c */ /* 0x000fe20000300000 */
.L_x_118:
[----:B------:R-:W-:Y:S05]  /*7220*/  @P0 BRA `(.L_x_119) ;  /* 0x0000000000040947 */ /* 0x000fea0003800000 */
[----:B------:R-:W-:Y:S01]  /*7230*/  BPT.TRAP 0x1 ;  /* 0x000000040000795c */ /* 0x000fe20000300000 */
.L_x_119:
        /* <DEDUP_REMOVED lines=15> */
.L_x_116:
[----:B------:R-:W-:Y:S05]  /*7330*/  BSYNC B1 ;  /* 0x0000000000017941 */ /* 0x000fea0003800000 */
.L_x_115:
[----:B------:R-:W-:Y:S01]  /*7340*/  ISETP.LT.OR P4, PT, R4, 0x8, !P3 ;  /* 0x000000080400780c */ /* 0x000fe20005f81670 */
[----:B------:R-:W-:-:S12]  /*7350*/  BSSY B1, `(.L_x_120) ;  /* 0x000001c000017945 */ /* 0x000fd80003800000 */
[----:B------:R-:W-:Y:S05]  /*7360*/  @P4 BRA `(.L_x_121) ;  /* 0x0000000000684947 */ /* 0x000fea0003800000 */
[----:B------:R-:W1:Y:S01]  /*7370*/  S2R R6, SR_CgaCtaId ;  /* 0x0000000000067919 */ /* 0x000e620000008800 */
[----:B------:R-:W-:Y:S01]  /*7380*/  MOV R5, 0x400 ;  /* 0x0000040000057802 */ /* 0x000fe20000000f00 */
[----:B------:R-:W-:Y:S01]  /*7390*/  ULDC.64 UR6, c[0x0][0x198] ;  /* 0x0000660000067ab9 */ /* 0x000fe20000000a00 */
[C---:B------:R-:W-:Y:S01]  /*73a0*/  R2UR UR26, R9.reuse ;  /* 0x00000000091a72ca */ /* 0x040fe200000e0000 */
[----:B------:R-:W-:Y:S01]  /*73b0*/  UIADD3 UR6, UP0, UR6, 0x5f0, URZ ;  /* 0x000005f006067890 */ /* 0x000fe2000ff1e03f */
[----:B------:R-:W-:Y:S01]  /*73c0*/  VIADD R9, R9, 0x1 ;  /* 0x0000000109097836 */ /* 0x000fe20000000000 */
[----:B------:R-:W-:Y:S01]  /*73d0*/  UMOV UR8, 0x0 ;  /* 0x0000000000087882 */ /* 0x000fe20000000000 */
[----:B------:R-:W-:Y:S01]  /*73e0*/  UMOV UR9, 0x10000000 ;  /* 0x1000000000097882 */ /* 0x000fe20000000000 */
[----:B------:R-:W-:Y:S01]  /*73f0*/  UIADD3.X UR7, URZ, UR7, URZ, UP0, !UPT ;  /* 0x000000073f077290 */ /* 0x000fe200087fe43f */
[----:B------:R-:W-:Y:S01]  /*7400*/  UMOV UR27, UR20 ;  /* 0x00000014001b7c82 */ /* 0x000fe20008000000 */
[----:B------:R-:W-:-:S06]  /*7410*/  UMOV UR28, UR21 ;  /* 0x00000015001c7c82 */ /* 0x000fcc0008000000 */
[----:B------:R-:W-:Y:S01]  /*7420*/  USHF.L.U32 UR26, UR26, 0x6, URZ ;  /* 0x000000061a1a7899 */ /* 0x000fe2000800063f */
[----:B-1----:R-:W-:-:S05]  /*7430*/  LEA R5, R6, R5, 0x18 ;  /* 0x0000000506057211 */ /* 0x002fca00078ec0ff */
[C-C-:B------:R-:W-:Y:S02]  /*7440*/  IMAD R6, R0.reuse, 0x8, R5.reuse ;  /* 0x0000000800067824 */ /* 0x140fe400078e0205 */
[C---:B------:R-:W-:Y:S02]  /*7450*/  IMAD R5, R0.reuse, 0x100, R5 ;  /* 0x0000010000057824 */ /* 0x040fe400078e0205 */
[----:B------:R-:W-:Y:S01]  /*7460*/  VIADD R0, R0, 0x1 ;  /* 0x0000000100007836 */ /* 0x000fe20000000000 */
[----:B------:R-:W-:Y:S02]  /*7470*/  R2UR UR25, R6 ;  /* 0x00000000061972ca */ /* 0x000fe400000e0000 */
[----:B------:R-:W-:Y:S02]  /*7480*/  R2UR UR24, R5 ;  /* 0x00000000051872ca */ /* 0x000fe400000e0000 */
[----:B------:R-:W-:-:S04]  /*7490*/  ISETP.NE.AND P4, PT, R0, 0x4, PT ;  /* 0x000000040000780c */ /* 0x000fc80003f85270 */
[----:B------:R-:W-:Y:S02]  /*74a0*/  SEL R6, RZ, 0x1, P4 ;  /* 0x00000001ff067807 */ /* 0x000fe40002000000 */
[----:B------:R-:W-:Y:S02]  /*74b0*/  SEL R0, R0, RZ, P4 ;  /* 0x000000ff00007207 */ /* 0x000fe40002000000 */
[----:B------:R-:W-:Y:S01]  /*74c0*/  LOP3.LUT R3, R3, R6, RZ, 0x3c, !PT ;  /* 0x0000000603037212 */ /* 0x000fe200078e3cff */
[----:B------:R-:W-:Y:S02]  /*74d0*/  UIADD3 UR25, UR25, 0x10400, URZ ;  /* 0x0001040019197890 */ /* 0x000fe4000fffe03f */
[----:B------:R-:W-:-:S09]  /*74e0*/  UIADD3 UR24, UR24, 0x10000, URZ ;  /* 0x0001000018187890 */ /* 0x000fd2000fffe03f */
[----:B------:R1:W-:Y:S02]  /*74f0*/  UTMALDG.3D [UR24], [UR6], desc[UR8] ;  /* 0x00000818060075b4 */ /* 0x0003e40008011000 */
[----:B-1----:R-:W-:Y:S01]  /*7500*/  NOP ;  /* 0x0000000000007918 */ /* 0x002fe20000000000 */
.L_x_121:
[----:B------:R-:W-:Y:S05]  /*7510*/  BSYNC B1 ;  /* 0x0000000000017941 */ /* 0x000fea0003800000 */
.L_x_120:
[C---:B------:R-:W-:Y:S01]  /*7520*/  ISETP.GT.AND P4, PT, R4.reuse, 0x8, PT ;  /* 0x000000080400780c */ /* 0x040fe20003f84270 */
[----:B------:R-:W-:-:S12]  /*7530*/  VIADD R4, R4, 0xfffffffc ;  /* 0xfffffffc04047836 */ /* 0x000fd80000000000 */
[----:B------:R-:W-:Y:S05]  /*7540*/  @P4 BRA `(.L_x_122) ;  /* 0xfffffff400fc4947 */ /* 0x000fea000383ffff */
[----:B------:R-:W-:Y:S05]  /*7550*/  BSYNC B0 ;  /* 0x0000000000007941 */ /* 0x000fea0003800000 */
.L_x_107:
[----:B------:R-:W-:Y:S05]  /*7560*/  EXIT ;  /* 0x000000000000794d */ /* 0x000fea0003800000 */
.L_x_15:
[----:B--2---:R-:W-:-:S04]  /*7570*/  IMAD.U32 R3, RZ, RZ, UR6 ;  /* 0x00000006ff037e24 */ /* 0x004fc8000f8e00ff */
[----:B------:R2:W3:Y:S03]  /*7580*/  SYNCS.PHASECHK.TRANS64.TRYWAIT P1, [R3+URZ+0x10440], R4 ;  /* 0x01044004030075a7 */ /* 0x0004e6000802017f */
[----:B---3--:R-:W-:Y:S05]  /*7590*/  @!P1 NANOSLEEP.SYNCS 0x989680 ;  /* 0x009896800000995d */ /* 0x008fea0003900000 */
[----:B------:R-:W3:Y:S02]  /*75a0*/  @!P1 SYNCS.PHASECHK.TRANS64 P1, [R3+URZ+0x10440], R4 ;  /* 0x01044004030095a7 */ /* 0x000ee4000802007f */
[----:B---3--:R-:W-:Y:S05]  /*75b0*/  @!P1 BRA `(.L_x_15) ;  /* 0xfffffffc00ec9947 */ /* 0x008fea000383ffff */
[----:B------:R-:W-:Y:S05]  /*75c0*/  BRA `(.L_x_123) ;  /* 0xffffff9800147947 */ /* 0x000fea000383ffff */
.L_x_17:
[----:B---3--:R-:W-:-:S04]  /*75d0*/  IMAD.U32 R5, RZ, RZ, UR6 ;  /* 0x00000006ff057e24 */ /* 0x008fc8000f8e00ff */
[----:B------:R3:W4:Y:S03]  /*75e0*/  SYNCS.PHASECHK.TRANS64.TRYWAIT P1, [R5+URZ+0x10448], R4 ;  /* 0x01044804050075a7 */ /* 0x000726000802017f */
[----:B----4-:R-:W-:Y:S05]  /*75f0*/  @!P1 NANOSLEEP.SYNCS 0x989680 ;  /* 0x009896800000995d */ /* 0x010fea0003900000 */
[----:B------:R-:W4:Y:S02]  /*7600*/  @!P1 SYNCS.PHASECHK.TRANS64 P1, [R5+URZ+0x10448], R4 ;  /* 0x01044804050095a7 */ /* 0x000f24000802007f */
[----:B----4-:R-:W-:Y:S05]  /*7610*/  @!P1 BRA `(.L_x_17) ;  /* 0xfffffffc00ec9947 */ /* 0x010fea000383ffff */
[----:B------:R-:W-:Y:S05]  /*7620*/  BRA `(.L_x_124) ;  /* 0xffffff9800207947 */ /* 0x000fea000383ffff */
.L_x_20:
[----:B-1----:R-:W-:-:S04]  /*7630*/  IMAD.U32 R3, RZ, RZ, UR14 ;  /* 0x0000000eff037e24 */ /* 0x002fc8000f8e00ff */
[----:B------:R1:W2:Y:S03]  /*7640*/  SYNCS.PHASECHK.TRANS64.TRYWAIT P1, [R3+URZ+0x10400], R2 ;  /* 0x01040002030075a7 */ /* 0x0002a6000802017f */
[----:B--2---:R-:W-:Y:S05]  /*7650*/  @!P1 NANOSLEEP.SYNCS 0x989680 ;  /* 0x009896800000995d */ /* 0x004fea0003900000 */
[----:B------:R-:W2:Y:S02]  /*7660*/  @!P1 SYNCS.PHASECHK.TRANS64 P1, [R3+URZ+0x10400], R2 ;  /* 0x01040002030095a7 */ /* 0x000ea4000802007f */
[----:B--2---:R-:W-:Y:S05]  /*7670*/  @!P1 BRA `(.L_x_20) ;  /* 0xfffffffc00ec9947 */ /* 0x004fea000383ffff */
[----:B------:R-:W-:Y:S05]  /*7680*/  BRA `(.L_x_125) ;  /* 0xffffff9c00407947 */ /* 0x000fea000383ffff */
.L_x_22:
[----:B-1----:R-:W-:-:S04]  /*7690*/  IMAD.U32 R3, RZ, RZ, UR15 ;  /* 0x0000000fff037e24 */ /* 0x002fc8000f8e00ff */
[----:B------:R1:W2:Y:S03]  /*76a0*/  SYNCS.PHASECHK.TRANS64.TRYWAIT P1, [R3+URZ+0x10400], R6 ;  /* 0x01040006030075a7 */ /* 0x0002a6000802017f */
[----:B--2---:R-:W-:Y:S05]  /*76b0*/  @!P1 NANOSLEEP.SYNCS 0x989680 ;  /* 0x009896800000995d */ /* 0x004fea0003900000 */
[----:B------:R-:W2:Y:S02]  /*76c0*/  @!P1 SYNCS.PHASECHK.TRANS64 P1, [R3+URZ+0x10400], R6 ;  /* 0x01040006030095a7 */ /* 0x000ea4000802007f */
[----:B--2---:R-:W-:Y:S05]  /*76d0*/  @!P1 BRA `(.L_x_22) ;  /* 0xfffffffc00ec9947 */ /* 0x004fea000383ffff */
[----:B------:R-:W-:Y:S05]  /*76e0*/  BRA `(.L_x_126) ;  /* 0xffffff9c00ac7947 */ /* 0x000fea000383ffff */
.L_x_23:
[----:B-1----:R-:W-:-:S04]  /*76f0*/  IMAD.U32 R4, RZ, RZ, UR14 ;  /* 0x0000000eff047e24 */ /* 0x002fc8000f8e00ff */
[----:B------:R1:W2:Y:S03]  /*7700*/  SYNCS.PHASECHK.TRANS64.TRYWAIT P1, [R4+URZ], R13 ;  /* 0x0000000d040075a7 */ /* 0x0002a6000802017f */
[----:B--2---:R-:W-:Y:S05]  /*7710*/  @!P1 NANOSLEEP.SYNCS 0x989680 ;  /* 0x009896800000995d */ /* 0x004fea0003900000 */
[----:B------:R-:W2:Y:S02]  /*7720*/  @!P1 SYNCS.PHASECHK.TRANS64 P1, [R4+URZ], R13 ;  /* 0x0000000d040095a7 */ /* 0x000ea4000802007f */
[----:B--2---:R-:W-:Y:S05]  /*7730*/  @!P1 BRA `(.L_x_23) ;  /* 0xfffffffc00ec9947 */ /* 0x004fea000383ffff */
[----:B------:R-:W-:Y:S05]  /*7740*/  BRA `(.L_x_127) ;  /* 0xffffffa400c47947 */ /* 0x000fea000383ffff */
.L_x_25:
[----:B-1----:R-:W-:-:S04]  /*7750*/  IMAD.U32 R5, RZ, RZ, UR14 ;  /* 0x0000000eff057e24 */ /* 0x002fc8000f8e00ff */
[----:B------:R1:W2:Y:S03]  /*7760*/  SYNCS.PHASECHK.TRANS64.TRYWAIT P1, [R5+URZ+0x104a0], R2 ;  /* 0x0104a002050075a7 */ /* 0x0002a6000802017f */
[----:B--2---:R-:W-:Y:S05]  /*7770*/  @!P1 NANOSLEEP.SYNCS 0x989680 ;  /* 0x009896800000995d */ /* 0x004fea0003900000 */
[----:B------:R-:W2:Y:S02]  /*7780*/  @!P1 SYNCS.PHASECHK.TRANS64 P1, [R5+URZ+0x104a0], R2 ;  /* 0x0104a002050095a7 */ /* 0x000ea4000802007f */
[----:B--2---:R-:W-:Y:S05]  /*7790*/  @!P1 BRA `(.L_x_25) ;  /* 0xfffffffc00ec9947 */ /* 0x004fea000383ffff */
[----:B------:R-:W-:Y:S05]  /*77a0*/  BRA `(.L_x_24) ;  /* 0xffffffbc00707947 */ /* 0x000fea000383ffff */
.L_x_29:
[----:B-1----:R1:W2:Y:S02]  /*77b0*/  SYNCS.PHASECHK.TRANS64.TRYWAIT P1, [R3+URZ+0x10490], R2 ;  /* 0x01049002030075a7 */ /* 0x0022a4000802017f */
[----:B--2---:R-:W-:Y:S05]  /*77c0*/  @!P1 NANOSLEEP.SYNCS 0x989680 ;  /* 0x009896800000995d */ /* 0x004fea0003900000 */
[----:B------:R-:W2:Y:S02]  /*77d0*/  @!P1 SYNCS.PHASECHK.TRANS64 P1, [R3+URZ+0x10490], R2 ;  /* 0x01049002030095a7 */ /* 0x000ea4000802007f */
[----:B--2---:R-:W-:Y:S05]  /*77e0*/  @!P1 BRA `(.L_x_29) ;  /* 0xfffffffc00f09947 */ /* 0x004fea000383ffff */
[----:B------:R-:W-:Y:S05]  /*77f0*/  BRA `(.L_x_128) ;  /* 0xffffffc000807947 */ /* 0x000fea000383ffff */
.L_x_32:
[----:B-12---:R-:W-:-:S04]  /*7800*/  IMAD.U32 R3, RZ, RZ, UR14 ;  /* 0x0000000eff037e24 */ /* 0x006fc8000f8e00ff */
[----:B------:R1:W2:Y:S03]  /*7810*/  SYNCS.PHASECHK.TRANS64.TRYWAIT P1, [R3+URZ], R2 ;  /* 0x00000002030075a7 */ /* 0x0002a6000802017f */
[----:B--2---:R-:W-:Y:S05]  /*7820*/  @!P1 NANOSLEEP.SYNCS 0x989680 ;  /* 0x009896800000995d */ /* 0x004fea0003900000 */
[----:B------:R-:W2:Y:S02]  /*7830*/  @!P1 SYNCS.PHASECHK.TRANS64 P1, [R3+URZ], R2 ;  /* 0x00000002030095a7 */ /* 0x000ea4000802007f */
[----:B--2---:R-:W-:Y:S05]  /*7840*/  @!P1 BRA `(.L_x_32) ;  /* 0xfffffffc00ec9947 */ /* 0x004fea000383ffff */
[----:B------:R-:W-:Y:S05]  /*7850*/  BRA `(.L_x_129) ;  /* 0xffffffc000907947 */ /* 0x000fea000383ffff */
.L_x_34:
[----:B-1----:R1:W2:Y:S02]  /*7860*/  SYNCS.PHASECHK.TRANS64.TRYWAIT P2, [R19+URZ+0x10490], R2 ;  /* 0x01049002130075a7 */ /* 0x0022a4000804017f */
[----:B--2---:R-:W-:Y:S05]  /*7870*/  @!P2 NANOSLEEP.SYNCS 0x989680 ;  /* 0x009896800000a95d */ /* 0x004fea0003900000 */
[----:B------:R-:W2:Y:S02]  /*7880*/  @!P2 SYNCS.PHASECHK.TRANS64 P2, [R19+URZ+0x10490], R2 ;  /* 0x010490021300a5a7 */ /* 0x000ea4000804007f */
[----:B--2---:R-:W-:Y:S05]  /*7890*/  @!P2 BRA `(.L_x_34) ;  /* 0xfffffffc00f0a947 */ /* 0x004fea000383ffff */
[----:B------:R-:W-:Y:S05]  /*78a0*/  BRA `(.L_x_130) ;  /* 0xffffffc8000c7947 */ /* 0x000fea000383ffff */
.L_x_46:
[----:B--2---:R2:W4:Y:S02]  /*78b0*/  SYNCS.PHASECHK.TRANS64.TRYWAIT P0, [R3+URZ+0x10490], R2 ;  /* 0x01049002030075a7 */ /* 0x004524000800017f */
[----:B----4-:R-:W-:Y:S05]  /*78c0*/  @!P0 NANOSLEEP.SYNCS 0x989680 ;  /* 0x009896800000895d */ /* 0x010fea0003900000 */
[----:B------:R-:W4:Y:S02]  /*78d0*/  @!P0 SYNCS.PHASECHK.TRANS64 P0, [R3+URZ+0x10490], R2 ;  /* 0x01049002030085a7 */ /* 0x000f24000800007f */
[----:B----4-:R-:W-:Y:S05]  /*78e0*/  @!P0 BRA `(.L_x_46) ;  /* 0xfffffffc00f08947 */ /* 0x010fea000383ffff */
[----:B------:R-:W-:Y:S05]  /*78f0*/  BRA `(.L_x_131) ;  /* 0xffffffd000307947 */ /* 0x000fea000383ffff */
.L_x_48:
[----:B--2---:R2:W4:Y:S02]  /*7900*/  SYNCS.PHASECHK.TRANS64.TRYWAIT P0, [R147+URZ+0x10490], R2 ;  /* 0x01049002930075a7 */ /* 0x004524000800017f */
[----:B----4-:R-:W-:Y:S05]  /*7910*/  @!P0 NANOSLEEP.SYNCS 0x989680 ;  /* 0x009896800000895d */ /* 0x010fea0003900000 */
[----:B------:R-:W4:Y:S02]  /*7920*/  @!P0 SYNCS.PHASECHK.TRANS64 P0, [R147+URZ+0x10490], R2 ;  /* 0x01049002930085a7 */ /* 0x000f24000800007f */
[----:B----4-:R-:W-:Y:S05]  /*7930*/  @!P0 BRA `(.L_x_48) ;  /* 0xfffffffc00f08947 */ /* 0x010fea000383ffff */
[----:B------:R-:W-:Y:S05]  /*7940*/  BRA `(.L_x_132) ;  /* 0xffffffd000487947 */ /* 0x000fea000383ffff */
.L_x_49:
[----:B--2---:R-:W-:-:S04]  /*7950*/  IMAD.U32 R3, RZ, RZ, UR4 ;  /* 0x00000004ff037e24 */ /* 0x004fc8000f8e00ff */
[----:B------:R2:W4:Y:S03]  /*7960*/  SYNCS.PHASECHK.TRANS64.TRYWAIT P0, [R3+URZ+0x104a0], R2 ;  /* 0x0104a002030075a7 */ /* 0x000526000800017f */
[----:B----4-:R-:W-:Y:S05]  /*7970*/  @!P0 NANOSLEEP.SYNCS 0x989680 ;  /* 0x009896800000895d */ /* 0x010fea0003900000 */
[----:B------:R-:W4:Y:S02]  /*7980*/  @!P0 SYNCS.PHASECHK.TRANS64 P0, [R3+URZ+0x104a0], R2 ;  /* 0x0104a002030085a7 */ /* 0x000f24000800007f */
[----:B----4-:R-:W-:Y:S05]  /*7990*/  @!P0 BRA `(.L_x_49) ;  /* 0xfffffffc00ec8947 */ /* 0x010fea000383ffff */
[----:B------:R-:W-:Y:S05]  /*79a0*/  BRA `(.L_x_133) ;  /* 0xffffffd0004c7947 */ /* 0x000fea000383ffff */
.L_x_63:
[----:B-1----:R-:W-:-:S04]  /*79b0*/  IMAD.U32 R3, RZ, RZ, UR13 ;  /* 0x0000000dff037e24 */ /* 0x002fc8000f8e00ff */
[----:B------:R1:W4:Y:S03]  /*79c0*/  SYNCS.PHASECHK.TRANS64.TRYWAIT P2, [R3+URZ+0x10480], R0 ;  /* 0x01048000030075a7 */ /* 0x000326000804017f */
[----:B----4-:R-:W-:Y:S05]  /*79d0*/  @!P2 NANOSLEEP.SYNCS 0x989680 ;  /* 0x009896800000a95d */ /* 0x010fea0003900000 */
[----:B------:R-:W4:Y:S02]  /*79e0*/  @!P2 SYNCS.PHASECHK.TRANS64 P2, [R3+URZ+0x10480], R0 ;  /* 0x010480000300a5a7 */ /* 0x000f24000804007f */
[----:B----4-:R-:W-:Y:S05]  /*79f0*/  @!P2 BRA `(.L_x_63) ;  /* 0xfffffffc00eca947 */ /* 0x010fea000383ffff */
[----:B------:R-:W-:Y:S05]  /*7a00*/  BRA `(.L_x_134) ;  /* 0xffffffdc00647947 */ /* 0x000fea000383ffff */
.L_x_67:
[----:B-1----:R-:W-:-:S04]  /*7a10*/  IMAD.U32 R3, RZ, RZ, UR7 ;  /* 0x00000007ff037e24 */ /* 0x002fc8000f8e00ff */
[----:B------:R1:W2:Y:S03]  /*7a20*/  SYNCS.PHASECHK.TRANS64.TRYWAIT P2, [R3+URZ+0x10480], R2 ;  /* 0x01048002030075a7 */ /* 0x0002a6000804017f */
[----:B--2---:R-:W-:Y:S05]  /*7a30*/  @!P2 NANOSLEEP.SYNCS 0x989680 ;  /* 0x009896800000a95d */ /* 0x004fea0003900000 */
[----:B------:R-:W2:Y:S02]  /*7a40*/  @!P2 SYNCS.PHASECHK.TRANS64 P2, [R3+URZ+0x10480], R2 ;  /* 0x010480020300a5a7 */ /* 0x000ea4000804007f */
[----:B--2---:R-:W-:Y:S05]  /*7a50*/  @!P2 BRA `(.L_x_67) ;  /* 0xfffffffc00eca947 */ /* 0x004fea000383ffff */
[----:B------:R-:W-:Y:S05]  /*7a60*/  BRA `(.L_x_135) ;  /* 0xffffffdc00b47947 */ /* 0x000fea000383ffff */
.L_x_79:
[----:B-1----:R1:W4:Y:S02]  /*7a70*/  SYNCS.PHASECHK.TRANS64.TRYWAIT P0, [R4+URZ+0x10460], R3 ;  /* 0x01046003040075a7 */ /* 0x002324000800017f */
[----:B----4-:R-:W-:Y:S05]  /*7a80*/  @!P0 NANOSLEEP.SYNCS 0x989680 ;  /* 0x009896800000895d */ /* 0x010fea0003900000 */
[----:B------:R-:W4:Y:S02]  /*7a90*/  @!P0 SYNCS.PHASECHK.TRANS64 P0, [R4+URZ+0x10460], R3 ;  /* 0x01046003040085a7 */ /* 0x000f24000800007f */
[----:B----4-:R-:W-:Y:S05]  /*7aa0*/  @!P0 BRA `(.L_x_79) ;  /* 0xfffffffc00f08947 */ /* 0x010fea000383ffff */
[----:B------:R-:W-:Y:S05]  /*7ab0*/  BRA `(.L_x_136) ;  /* 0xffffffe000a47947 */ /* 0x000fea000383ffff */
.L_x_84:
[----:B-1----:R1:W2:Y:S02]  /*7ac0*/  SYNCS.PHASECHK.TRANS64.TRYWAIT P0, [R5+URZ+0x10420], R0 ;  /* 0x01042000050075a7 */ /* 0x0022a4000800017f */
[----:B--2---:R-:W-:Y:S05]  /*7ad0*/  @!P0 NANOSLEEP.SYNCS 0x989680 ;  /* 0x009896800000895d */ /* 0x004fea0003900000 */
[----:B------:R-:W2:Y:S02]  /*7ae0*/  @!P0 SYNCS.PHASECHK.TRANS64 P0, [R5+URZ+0x10420], R0 ;  /* 0x01042000050085a7 */ /* 0x000ea4000800007f */
[----:B--2---:R-:W-:Y:S05]  /*7af0*/  @!P0 BRA `(.L_x_84) ;  /* 0xfffffffc00f08947 */ /* 0x004fea000383ffff */
[----:B------:R-:W-:Y:S05]  /*7b00*/  BRA `(.L_x_137) ;  /* 0xffffffe400247947 */ /* 0x000fea000383ffff */
.L_x_89:
[----:B-1----:R1:W2:Y:S02]  /*7b10*/  SYNCS.PHASECHK.TRANS64.TRYWAIT P0, [R5+URZ+0x10460], R6 ;  /* 0x01046006050075a7 */ /* 0x0022a4000800017f */
[----:B--2---:R-:W-:Y:S05]  /*7b20*/  @!P0 NANOSLEEP.SYNCS 0x989680 ;  /* 0x009896800000895d */ /* 0x004fea0003900000 */
[----:B------:R-:W2:Y:S02]  /*7b30*/  @!P0 SYNCS.PHASECHK.TRANS64 P0, [R5+URZ+0x10460], R6 ;  /* 0x01046006050085a7 */ /* 0x000ea4000800007f */
[----:B--2---:R-:W-:Y:S05]  /*7b40*/  @!P0 BRA `(.L_x_89) ;  /* 0xfffffffc00f08947 */ /* 0x004fea000383ffff */
[----:B------:R-:W-:Y:S05]  /*7b50*/  BRA `(.L_x_138) ;  /* 0xffffffe400c47947 */ /* 0x000fea000383ffff */
.L_x_94:
[----:B-1----:R1:W2:Y:S02]  /*7b60*/  SYNCS.PHASECHK.TRANS64.TRYWAIT P0, [R6+URZ+0x10460], R7 ;  /* 0x01046007060075a7 */ /* 0x0022a4000800017f */
[----:B--2---:R-:W-:Y:S05]  /*7b70*/  @!P0 NANOSLEEP.SYNCS 0x989680 ;  /* 0x009896800000895d */ /* 0x004fea0003900000 */
[----:B------:R-:W2:Y:S02]  /*7b80*/  @!P0 SYNCS.PHASECHK.TRANS64 P0, [R6+URZ+0x10460], R7 ;  /* 0x01046007060085a7 */ /* 0x000ea4000800007f */
[----:B--2---:R-:W-:Y:S05]  /*7b90*/  @!P0 BRA `(.L_x_94) ;  /* 0xfffffffc00f08947 */ /* 0x004fea000383ffff */
[----:B------:R-:W-:Y:S05]  /*7ba0*/  BRA `(.L_x_139) ;  /* 0xffffffe800507947 */ /* 0x000fea000383ffff */
.L_x_99:
[----:B-1----:R1:W2:Y:S02]  /*7bb0*/  SYNCS.PHASECHK.TRANS64.TRYWAIT P0, [R6+URZ+0x10420], R9 ;  /* 0x01042009060075a7 */ /* 0x0022a4000800017f */
[----:B--2---:R-:W-:Y:S05]  /*7bc0*/  @!P0 NANOSLEEP.SYNCS 0x989680 ;  /* 0x009896800000895d */ /* 0x004fea0003900000 */
[----:B------:R-:W2:Y:S02]  /*7bd0*/  @!P0 SYNCS.PHASECHK.TRANS64 P0, [R6+URZ+0x10420], R9 ;  /* 0x01042009060085a7 */ /* 0x000ea4000800007f */
[----:B--2---:R-:W-:Y:S05]  /*7be0*/  @!P0 BRA `(.L_x_99) ;  /* 0xfffffffc00f08947 */ /* 0x004fea000383ffff */
[----:B------:R-:W-:Y:S05]  /*7bf0*/  BRA `(.L_x_140) ;  /* 0xffffffe800ec7947 */ /* 0x000fea000383ffff */
.L_x_104:
[----:B-1----:R1:W2:Y:S02]  /*7c00*/  SYNCS.PHASECHK.TRANS64.TRYWAIT P0, [R6+URZ+0x10460], R5 ;  /* 0x01046005060075a7 */ /* 0x0022a4000800017f */
[----:B--2---:R-:W-:Y:S05]  /*7c10*/  @!P0 NANOSLEEP.SYNCS 0x989680 ;  /* 0x009896800000895d */ /* 0x004fea0003900000 */
[----:B------:R-:W2:Y:S02]  /*7c20*/  @!P0 SYNCS.PHASECHK.TRANS64 P0, [R6+URZ+0x10460], R5 ;  /* 0x01046005060085a7 */ /* 0x000ea4000800007f */
[----:B--2---:R-:W-:Y:S05]  /*7c30*/  @!P0 BRA `(.L_x_104) ;  /* 0xfffffffc00f08947 */ /* 0x004fea000383ffff */
[----:B------:R-:W-:Y:S05]  /*7c40*/  BRA `(.L_x_141) ;  /* 0xffffffec00987947 */ /* 0x000fea000383ffff */
.L_x_110:
[----:B-1----:R1:W2:Y:S02]  /*7c50*/  SYNCS.PHASECHK.TRANS64.TRYWAIT P4, [R6+URZ+0x10420], R5 ;  /* 0x01042005060075a7 */ /* 0x0022a4000808017f */
[----:B--2---:R-:W-:Y:S05]  /*7c60*/  @!P4 NANOSLEEP.SYNCS 0x989680 ;  /* 0x009896800000c95d */ /* 0x004fea0003900000 */
[----:B------:R-:W2:Y:S02]  /*7c70*/  @!P4 SYNCS.PHASECHK.TRANS64 P4, [R6+URZ+0x10420], R5 ;  /* 0x010420050600c5a7 */ /* 0x000ea4000808007f */
[----:B--2---:R-:W-:Y:S05]  /*7c80*/  @!P4 BRA `(.L_x_110) ;  /* 0xfffffffc00f0c947 */ /* 0x004fea000383ffff */
[----:B------:R-:W-:Y:S05]  /*7c90*/  BRA `(.L_x_142) ;  /* 0xfffffff0004c7947 */ /* 0x000fea000383ffff */
.L_x_117:
[----:B-1----:R1:W2:Y:S02]  /*7ca0*/  SYNCS.PHASECHK.TRANS64.TRYWAIT P4, [R6+URZ+0x10420], R7 ;  /* 0x01042007060075a7 */ /* 0x0022a4000808017f */
[----:B--2---:R-:W-:Y:S05]  /*7cb0*/  @!P4 NANOSLEEP.SYNCS 0x989680 ;  /* 0x009896800000c95d */ /* 0x004fea0003900000 */
[----:B------:R-:W2:Y:S02]  /*7cc0*/  @!P4 SYNCS.PHASECHK.TRANS64 P4, [R6+URZ+0x10420], R7 ;  /* 0x010420070600c5a7 */ /* 0x000ea4000808007f */
[----:B--2---:R-:W-:Y:S05]  /*7cd0*/  @!P4 BRA `(.L_x_117) ;  /* 0xfffffffc00f0c947 */ /* 0x004fea000383ffff */
[----:B------:R-:W-:Y:S05]  /*7ce0*/  BRA `(.L_x_143) ;  /* 0xfffffff400347947 */ /* 0x000fea000383ffff */
.L_x_144:
[----:B------:R-:W-:-:S00]  /*7cf0*/  BRA `(.L_x_144) ;  /* 0xfffffffc00fc7947 */ /* 0x000fc0000383ffff */
[----:B------:R-:W-:-:S00]  /*7d00*/  NOP ;  /* 0x0000000000007918 */ /* 0x000fc00000000000 */
[----:B------:R-:W-:-:S00]  /*7d10*/  NOP ;  /* 0x0000000000007918 */ /* 0x000fc00000000000 */
[----:B------:R-:W-:-:S00]  /*7d20*/  NOP ;  /* 0x0000000000007918 */ /* 0x000fc00000000000 */
[----:B------:R-:W-:-:S00]  /*7d30*/  NOP ;  /* 0x0000000000007918 */ /* 0x000fc00000000000 */
[----:B------:R-:W-:-:S00]  /*7d40*/  NOP ;  /* 0x0000000000007918 */ /* 0x000fc00000000000 */
[----:B------:R-:W-:-:S00]  /*7d50*/  NOP ;  /* 0x0000000000007918 */ /* 0x000fc00000000000 */
[----:B------:R-:W-:-:S00]  /*7d60*/  NOP ;  /* 0x0000000000007918 */ /* 0x000fc00000000000 */
[----:B------:R-:W-:-:S00]  /*7d70*/  NOP ;  /* 0x0000000000007918 */ /* 0x000fc00000000000 */
.L_x_145:


//--------------------- .nv.global.init           --------------------------
	.section	.nv.global.init,"aw",@progbits
.nv.global.init:
	.type		$str$24,@object
	.size		$str$24,($str$25 - $str$24)
$str$24:
        /*0000*/ 	.byte	0x28, 0x61, 0x64, 0x64, 0x72, 0x65, 0x73, 0x73, 0x20, 0x26, 0x20, 0x6d, 0x61, 0x73, 0x6b, 0x29
        /*0010*/ 	.byte	0x20, 0x3d, 0x3d, 0x20, 0x30, 0x00
	.type		$str$25,@object
	.size		$str$25,(__unnamed_1 - $str$25)
$str$25:
        /*0016*/ 	.byte	0x2f, 0x74, 0x6d, 0x70, 0x2f, 0x63, 0x75, 0x74, 0x6c, 0x61, 0x73, 0x73, 0x5f, 0x73, 0x77, 0x65
        /*0026*/ 	.byte	0x65, 0x70, 0x5f, 0x73, 0x72, 0x63, 0x2f, 0x69, 0x6e, 0x63, 0x6c, 0x75, 0x64, 0x65, 0x2f, 0x63
        /*0036*/ 	.byte	0x75, 0x74, 0x65, 0x2f, 0x70, 0x6f, 0x69, 0x6e, 0x74, 0x65, 0x72, 0x5f, 0x66, 0x6c, 0x61, 0x67
        /*0046*/ 	.byte	0x67, 0x65, 0x64, 0x2e, 0x68, 0x70, 0x70, 0x00
	.type		__unnamed_1,@object
	.size		__unnamed_1,(.L_0 - __unnamed_1)
__unnamed_1:
        /*004e*/ 	.byte	0x61, 0x75, 0x74, 0x6f, 0x20, 0x63, 0x75, 0x74, 0x65, 0x3a, 0x3a, 0x61, 0x73, 0x5f, 0x70, 0x6f
        /* <DEDUP_REMOVED lines=27> */
        /*020e*/ 	.byte	0x3e, 0x3e, 0x5d, 0x00
.L_0:


//--------------------- .nv.shared._ZN7cutlass13device_kernelINS_4fmha6kernel28FmhaKernelTmaWarpSpecializedINS1_10collective33FmhaBwdMainloopTmaWarpSpecializedINS_6half_tEfN4cute5tupleIJNS7_1CILi64EEENS9_ILi128EEENS9_ILi32EEEEEENS4_16FusionBwdAdapterINS4_14ResidualFusionEEEJEEENS4_17FmhaBwdEpilogueKVIS6_fNS8_IJSA_SC_SA_EEEEENS2_23TileSchedulerBwdAdapterINS2_23IndividualTileSchedulerEEEJEEEEEvNT_6ParamsE --------------------------
	.section	.nv.shared._ZN7cutlass13device_kernelINS_4fmha6kernel28FmhaKernelTmaWarpSpecializedINS1_10collective33FmhaBwdMainloopTmaWarpSpecializedINS_6half_tEfN4cute5tupleIJNS7_1CILi64EEENS9_ILi128EEENS9_ILi32EEEEEENS4_16FusionBwdAdapterINS4_14ResidualFusionEEEJEEENS4_17FmhaBwdEpilogueKVIS6_fNS8_IJSA_SC_SA_EEEEENS2_23TileSchedulerBwdAdapterINS2_23IndividualTileSchedulerEEEJEEEEEvNT_6ParamsE,"aw",@nobits
	.sectionflags	@""
	.align	16
	.zero		1024


//--------------------- .nv.shared.reserved.0     --------------------------
	.section	.nv.shared.reserved.0,"aw",@nobits
	.weak		__nv_reservedSMEM_offset_0_alias
	.size		__nv_reservedSMEM_offset_0_alias, 0, 0
	.other		__nv_reservedSMEM_offset_0_alias,@"STO_CUDA_RESERVED_SHARED STV_DEFAULT"
__nv_reservedSMEM_offset_0_alias:
	.zero		0


//--------------------- .nv.global                --------------------------
	.section	.nv.global,"aw",@nobits
.nv.global:
	.type		_ZN39_INTERNAL_cd0d0836_4_k_cu_6601f928_40534cute1_E,@object
	.size		_ZN39_INTERNAL_cd0d0836_4_k_cu_6601f928_40534cute1_E,(_ZN39_INTERNAL_cd0d0836_4_k_cu_6601f928_40534cuda3std3__45__cpo6cbeginE - _ZN39_INTERNAL_cd0d0836_4_k_cu_6601f928_40534cute1_E)
_ZN39_INTERNAL_cd0d0836_4_k_cu_6601f928_40534cute1_E:
	.zero		1
	.type		_ZN39_INTERNAL_cd0d0836_4_k_cu_6601f928_40534cuda3std3__45__cpo6cbeginE,@object
	.size		_ZN39_INTERNAL_cd0d0836_4_k_cu_6601f928_40534cuda3std3__45__cpo6cbeginE,(_ZN39_INTERNAL_cd0d0836_4_k_cu_6601f928_40534cuda3std3__48in_placeE - _ZN39_INTERNAL_cd0d0836_4_k_cu_6601f928_40534cuda3std3__45__cpo6cbeginE)
_ZN39_INTERNAL_cd0d0836_4_k_cu_6601f928_40534cuda3std3__45__cpo6cbeginE:
	.zero		1
	.type		_ZN39_INTERNAL_cd0d0836_4_k_cu_6601f928_40534cuda3std3__48in_placeE,@object
	.size		_ZN39_INTERNAL_cd0d0836_4_k_cu_6601f928_40534cuda3std3__48in_placeE,(_ZN39_INTERNAL_cd0d0836_4_k_cu_6601f928_40534cuda3std6ranges3__45__cpo9iter_moveE - _ZN39_INTERNAL_cd0d0836_4_k_cu_6601f928_40534cuda3std3__48in_placeE)
_ZN39_INTERNAL_cd0d0836_4_k_cu_6601f928_40534cuda3std3__48in_placeE:
	.zero		1
	.type		_ZN39_INTERNAL_cd0d0836_4_k_cu_6601f928_40534cuda3std6ranges3__45__cpo9iter_moveE,@object
	.size		_ZN39_INTERNAL_cd0d0836_4_k_cu_6601f928_40534cuda3std6ranges3__45__cpo9iter_moveE,(_ZN39_INTERNAL_cd0d0836_4_k_cu_6601f928_40534cuda3std3__45__cpo5beginE - _ZN39_INTERNAL_cd0d0836_4_k_cu_6601f928_40534cuda3std6ranges3__45__cpo9iter_moveE)
_ZN39_INTERNAL_cd0d0836_4_k_cu_6601f928_40534cuda3std6ranges3__45__cpo9iter_moveE:
	.zero		1
	.type		_ZN39_INTERNAL_cd0d0836_4_k_cu_6601f928_40534cuda3std3__45__cpo5beginE,@object
	.size		_ZN39_INTERNAL_cd0d0836_4_k_cu_6601f928_40534cuda3std3__45__cpo5beginE,(_ZN39_INTERNAL_cd0d0836_4_k_cu_6601f928_40534cuda3std3__441_GLOBAL__N__cd0d0836_4_k_cu_6601f928_40536ignoreE - _ZN39_INTERNAL_cd0d0836_4_k_cu_6601f928_40534cuda3std3__45__cpo5beginE)
_ZN39_INTERNAL_cd0d0836_4_k_cu_6601f928_40534cuda3std3__45__cpo5beginE:
	.zero		1
	.type		_ZN39_INTERNAL_cd0d0836_4_k_cu_6601f928_40534cuda3std3__441_GLOBAL__N__cd0d0836_4_k_cu_6601f928_40536ignoreE,@object
	.size		_ZN39_INTERNAL_cd0d0836_4_k_cu_6601f928_40534cuda3std3__441_GLOBAL__N__cd0d0836_4_k_cu_6601f928_40536ignoreE,(_ZN39_INTERNAL_cd0d0836_4_k_cu_6601f928_40534cute7productE - _ZN39_INTERNAL_cd0d0836_4_k_cu_6601f928_40534cuda3std3__441_GLOBAL__N__cd0d0836_4_k_cu_6601f928_40536ignoreE)
_ZN39_INTERNAL_cd0d0836_4_k_cu_6601f928_40534cuda3std3__441_GLOBAL__N__cd0d0836_4_k_cu_6601f928_40536ignoreE:
	.zero		1
	.type		_ZN39_INTERNAL_cd0d0836_4_k_cu_6601f928_40534cute7productE,@object
	.size		_ZN39_INTERNAL_cd0d0836_4_k_cu_6601f928_40534cute7productE,(_ZN39_INTERNAL_cd0d0836_4_k_cu_6601f928_40534cuda3std3__45__cpo3endE - _ZN39_INTERNAL_cd0d0836_4_k_cu_6601f928_40534cute7productE)
_ZN39_INTERNAL_cd0d0836_4_k_cu_6601f928_40534cute7productE:
	.zero		1
	.type		_ZN39_INTERNAL_cd0d0836_4_k_cu_6601f928_40534cuda3std3__45__cpo3endE,@object
	.size		_ZN39_INTERNAL_cd0d0836_4_k_cu_6601f928_40534cuda3std3__45__cpo3endE,(_ZN39_INTERNAL_cd0d0836_4_k_cu_6601f928_40534cuda3std3__419piecewise_constructE - _ZN39_INTERNAL_cd0d0836_4_k_cu_6601f928_40534cuda3std3__45__cpo3endE)
_ZN39_INTERNAL_cd0d0836_4_k_cu_6601f928_40534cuda3std3__45__cpo3endE:
	.zero		1
	.type		_ZN39_INTERNAL_cd0d0836_4_k_cu_6601f928_40534cuda3std3__419piecewise_constructE,@object
	.size		_ZN39_INTERNAL_cd0d0836_4_k_cu_6601f928_40534cuda3std3__419piecewise_constructE,(_ZN39_INTERNAL_cd0d0836_4_k_cu_6601f928_40534cuda3std3__45__cpo4cendE - _ZN39_INTERNAL_cd0d0836_4_k_cu_6601f928_40534cuda3std3__419piecewise_constructE)
_ZN39_INTERNAL_cd0d0836_4_k_cu_6601f928_40534cuda3std3__419piecewise_constructE:
	.zero		1
	.type		_ZN39_INTERNAL_cd0d0836_4_k_cu_6601f928_40534cuda3std3__45__cpo4cendE,@object
	.size		_ZN39_INTERNAL_cd0d0836_4_k_cu_6601f928_40534cuda3std3__45__cpo4cendE,(_ZN39_INTERNAL_cd0d0836_4_k_cu_6601f928_40534cuda3std6ranges3__45__cpo4swapE - _ZN39_INTERNAL_cd0d0836_4_k_cu_6601f928_40534cuda3std3__45__cpo4cendE)
_ZN39_INTERNAL_cd0d0836_4_k_cu_6601f928_40534cuda3std3__45__cpo4cendE:
	.zero		1
	.type		_ZN39_INTERNAL_cd0d0836_4_k_cu_6601f928_40534cuda3std6ranges3__45__cpo4swapE,@object
	.size		_ZN39_INTERNAL_cd0d0836_4_k_cu_6601f928_40534cuda3std6ranges3__45__cpo4swapE,(.L_8 - _ZN39_INTERNAL_cd0d0836_4_k_cu_6601f928_40534cuda3std6ranges3__45__cpo4swapE)
_ZN39_INTERNAL_cd0d0836_4_k_cu_6601f928_40534cuda3std6ranges3__45__cpo4swapE:
	.zero		1
.L_8:


//--------------------- .nv.constant0._ZN7cutlass13device_kernelINS_4fmha6kernel28FmhaKernelTmaWarpSpecializedINS1_10collective33FmhaBwdMainloopTmaWarpSpecializedINS_6half_tEfN4cute5tupleIJNS7_1CILi64EEENS9_ILi128EEENS9_ILi32EEEEEENS4_16FusionBwdAdapterINS4_14ResidualFusionEEEJEEENS4_17FmhaBwdEpilogueKVIS6_fNS8_IJSA_SC_SA_EEEEENS2_23TileSchedulerBwdAdapterINS2_23IndividualTileSchedulerEEEJEEEEEvNT_6ParamsE --------------------------
	.section	.nv.constant0._ZN7cutlass13device_kernelINS_4fmha6kernel28FmhaKernelTmaWarpSpecializedINS1_10collective33FmhaBwdMainloopTmaWarpSpecializedINS_6half_tEfN4cute5tupleIJNS7_1CILi64EEENS9_ILi128EEENS9_ILi32EEEEEENS4_16FusionBwdAdapterINS4_14ResidualFusionEEEJEEENS4_17FmhaBwdEpilogueKVIS6_fNS8_IJSA_SC_SA_EEEEENS2_23TileSchedulerBwdAdapterINS2_23IndividualTileSchedulerEEEJEEEEEvNT_6ParamsE,"a",@progbits
	.sectionflags	@""
	.align	4
.nv.constant0._ZN7cutlass13device_kernelINS_4fmha6kernel28FmhaKernelTmaWarpSpecializedINS1_10collective33FmhaBwdMainloopTmaWarpSpecializedINS_6half_tEfN4cute5tupleIJNS7_1CILi64EEENS9_ILi128EEENS9_ILi32EEEEEENS4_16FusionBwdAdapterINS4_14ResidualFusionEEEJEEENS4_17FmhaBwdEpilogueKVIS6_fNS8_IJSA_SC_SA_EEEEENS2_23TileSchedulerBwdAdapterINS2_23IndividualTileSchedulerEEEJEEEEEvNT_6ParamsE:
	.zero		4352


//--------------------- SYMBOLS --------------------------

	.type		.nv.reservedSmem.offset0,@object
	.size		.nv.reservedSmem.offset0,0x4
	.type		__assertfail,@function
